//
// Generated by NVIDIA NVVM Compiler
//
// Compiler Build ID: CL-36424714
// Cuda compilation tools, release 13.0, V13.0.88
// Based on NVVM 20.0.0
//

.version 9.0
.target sm_100
.address_size 64

	// .globl	_Z8sgemm_v5fPfS_fS_i
// _ZZ8sgemm_v5fPfS_fS_iE2As has been demoted
// _ZZ8sgemm_v5fPfS_fS_iE2Bs has been demoted

.visible .entry _Z8sgemm_v5fPfS_fS_i(
	.param .f32 _Z8sgemm_v5fPfS_fS_i_param_0,
	.param .u64 .ptr .align 1 _Z8sgemm_v5fPfS_fS_i_param_1,
	.param .u64 .ptr .align 1 _Z8sgemm_v5fPfS_fS_i_param_2,
	.param .f32 _Z8sgemm_v5fPfS_fS_i_param_3,
	.param .u64 .ptr .align 1 _Z8sgemm_v5fPfS_fS_i_param_4,
	.param .u32 _Z8sgemm_v5fPfS_fS_i_param_5
)
{
	.reg .pred 	%p<3>;
	.reg .b32 	%r<43>;
	.reg .b32 	%f<511>;
	.reg .b64 	%rd<28>;
	// demoted variable
	.shared .align 4 .b8 _ZZ8sgemm_v5fPfS_fS_iE2As[4096];
	// demoted variable
	.shared .align 4 .b8 _ZZ8sgemm_v5fPfS_fS_iE2Bs[4096];
	ld.param.u64 	%rd7, [_Z8sgemm_v5fPfS_fS_i_param_2];
	ld.param.u32 	%r19, [_Z8sgemm_v5fPfS_fS_i_param_5];
	cvta.to.global.u64 	%rd1, %rd7;
	mov.u32 	%r20, %ctaid.x;
	mov.u32 	%r21, %ctaid.y;
	mov.u32 	%r1, %tid.x;
	mov.u32 	%r2, %tid.y;
	shl.b32 	%r3, %r1, 2;
	shl.b32 	%r4, %r2, 2;
	shl.b32 	%r5, %r20, 6;
	shl.b32 	%r6, %r21, 6;
	mul.lo.s32 	%r7, %r19, %r6;
	setp.lt.s32 	%p1, %r19, 1;
	mov.f32 	%f495, 0f00000000;
	mov.f32 	%f496, %f495;
	mov.f32 	%f497, %f495;
	mov.f32 	%f498, %f495;
	mov.f32 	%f499, %f495;
	mov.f32 	%f500, %f495;
	mov.f32 	%f501, %f495;
	mov.f32 	%f502, %f495;
	mov.f32 	%f503, %f495;
	mov.f32 	%f504, %f495;
	mov.f32 	%f505, %f495;
	mov.f32 	%f506, %f495;
	mov.f32 	%f507, %f495;
	mov.f32 	%f508, %f495;
	mov.f32 	%f509, %f495;
	mov.f32 	%f510, %f495;
	@%p1 bra 	$L__BB0_3;
	shl.b32 	%r22, %r2, 6;
	add.s32 	%r23, %r22, %r3;
	shl.b32 	%r24, %r23, 2;
	mov.u32 	%r25, _ZZ8sgemm_v5fPfS_fS_iE2As;
	add.s32 	%r8, %r25, %r24;
	mad.lo.s32 	%r26, %r1, -3, %r23;
	shl.b32 	%r27, %r26, 2;
	mov.u32 	%r28, _ZZ8sgemm_v5fPfS_fS_iE2Bs;
	add.s32 	%r9, %r28, %r27;
	shl.b32 	%r29, %r2, 8;
	add.s32 	%r10, %r28, %r29;
	mul.wide.u32 	%rd8, %r19, 4;
	add.s64 	%rd2, %rd1, %rd8;
	add.s32 	%r30, %r6, %r4;
	mad.lo.s32 	%r41, %r19, %r30, %r1;
	mul.wide.u32 	%rd9, %r19, 8;
	add.s64 	%rd3, %rd1, %rd9;
	mul.wide.u32 	%rd10, %r19, 12;
	add.s64 	%rd4, %rd1, %rd10;
	mad.lo.s32 	%r31, %r19, %r2, %r5;
	add.s32 	%r40, %r31, %r3;
	mov.f32 	%f495, 0f00000000;
	mov.u32 	%r42, %r7;
$L__BB0_2:
	ld.param.u64 	%rd26, [_Z8sgemm_v5fPfS_fS_i_param_1];
	mul.wide.s32 	%rd11, %r41, 4;
	add.s64 	%rd12, %rd2, %rd11;
	add.s64 	%rd13, %rd3, %rd11;
	add.s64 	%rd14, %rd4, %rd11;
	add.s64 	%rd15, %rd1, %rd11;
	mul.wide.s32 	%rd16, %r40, 4;
	cvta.to.global.u64 	%rd17, %rd26;
	add.s64 	%rd18, %rd17, %rd16;
	ld.global.f32 	%f53, [%rd18];
	st.shared.f32 	[%r8], %f53;
	ld.global.f32 	%f54, [%rd18+4];
	st.shared.f32 	[%r8+4], %f54;
	ld.global.f32 	%f55, [%rd18+8];
	st.shared.f32 	[%r8+8], %f55;
	ld.global.f32 	%f56, [%rd18+12];
	st.shared.f32 	[%r8+12], %f56;
	ld.global.f32 	%f57, [%rd15];
	st.shared.f32 	[%r9], %f57;
	ld.global.f32 	%f58, [%rd12];
	st.shared.f32 	[%r9+64], %f58;
	ld.global.f32 	%f59, [%rd13];
	st.shared.f32 	[%r9+128], %f59;
	ld.global.f32 	%f60, [%rd14];
	st.shared.f32 	[%r9+192], %f60;
	bar.sync 	0;
	shl.b32 	%r32, %r3, 2;
	mov.u32 	%r33, _ZZ8sgemm_v5fPfS_fS_iE2As;
	add.s32 	%r34, %r33, %r32;
	ld.shared.f32 	%f61, [%r34];
	ld.shared.f32 	%f62, [%r34+4];
	ld.shared.f32 	%f63, [%r34+8];
	ld.shared.f32 	%f64, [%r34+12];
	ld.shared.f32 	%f65, [%r10];
	ld.shared.f32 	%f66, [%r10+64];
	ld.shared.f32 	%f67, [%r10+128];
	ld.shared.f32 	%f68, [%r10+192];
	fma.rn.f32 	%f69, %f61, %f65, %f495;
	fma.rn.f32 	%f70, %f61, %f66, %f496;
	fma.rn.f32 	%f71, %f61, %f67, %f497;
	fma.rn.f32 	%f72, %f61, %f68, %f498;
	fma.rn.f32 	%f73, %f62, %f65, %f499;
	fma.rn.f32 	%f74, %f62, %f66, %f500;
	fma.rn.f32 	%f75, %f62, %f67, %f501;
	fma.rn.f32 	%f76, %f62, %f68, %f502;
	fma.rn.f32 	%f77, %f63, %f65, %f503;
	fma.rn.f32 	%f78, %f63, %f66, %f504;
	fma.rn.f32 	%f79, %f63, %f67, %f505;
	fma.rn.f32 	%f80, %f63, %f68, %f506;
	fma.rn.f32 	%f81, %f64, %f65, %f507;
	fma.rn.f32 	%f82, %f64, %f66, %f508;
	fma.rn.f32 	%f83, %f64, %f67, %f509;
	fma.rn.f32 	%f84, %f64, %f68, %f510;
	ld.shared.f32 	%f85, [%r34+256];
	ld.shared.f32 	%f86, [%r34+260];
	ld.shared.f32 	%f87, [%r34+264];
	ld.shared.f32 	%f88, [%r34+268];
	ld.shared.f32 	%f89, [%r10+4];
	ld.shared.f32 	%f90, [%r10+68];
	ld.shared.f32 	%f91, [%r10+132];
	ld.shared.f32 	%f92, [%r10+196];
	fma.rn.f32 	%f93, %f85, %f89, %f69;
	fma.rn.f32 	%f94, %f85, %f90, %f70;
	fma.rn.f32 	%f95, %f85, %f91, %f71;
	fma.rn.f32 	%f96, %f85, %f92, %f72;
	fma.rn.f32 	%f97, %f86, %f89, %f73;
	fma.rn.f32 	%f98, %f86, %f90, %f74;
	fma.rn.f32 	%f99, %f86, %f91, %f75;
	fma.rn.f32 	%f100, %f86, %f92, %f76;
	fma.rn.f32 	%f101, %f87, %f89, %f77;
	fma.rn.f32 	%f102, %f87, %f90, %f78;
	fma.rn.f32 	%f103, %f87, %f91, %f79;
	fma.rn.f32 	%f104, %f87, %f92, %f80;
	fma.rn.f32 	%f105, %f88, %f89, %f81;
	fma.rn.f32 	%f106, %f88, %f90, %f82;
	fma.rn.f32 	%f107, %f88, %f91, %f83;
	fma.rn.f32 	%f108, %f88, %f92, %f84;
	ld.shared.f32 	%f109, [%r34+512];
	ld.shared.f32 	%f110, [%r34+516];
	ld.shared.f32 	%f111, [%r34+520];
	ld.shared.f32 	%f112, [%r34+524];
	ld.shared.f32 	%f113, [%r10+8];
	ld.shared.f32 	%f114, [%r10+72];
	ld.shared.f32 	%f115, [%r10+136];
	ld.shared.f32 	%f116, [%r10+200];
	fma.rn.f32 	%f117, %f109, %f113, %f93;
	fma.rn.f32 	%f118, %f109, %f114, %f94;
	fma.rn.f32 	%f119, %f109, %f115, %f95;
	fma.rn.f32 	%f120, %f109, %f116, %f96;
	fma.rn.f32 	%f121, %f110, %f113, %f97;
	fma.rn.f32 	%f122, %f110, %f114, %f98;
	fma.rn.f32 	%f123, %f110, %f115, %f99;
	fma.rn.f32 	%f124, %f110, %f116, %f100;
	fma.rn.f32 	%f125, %f111, %f113, %f101;
	fma.rn.f32 	%f126, %f111, %f114, %f102;
	fma.rn.f32 	%f127, %f111, %f115, %f103;
	fma.rn.f32 	%f128, %f111, %f116, %f104;
	fma.rn.f32 	%f129, %f112, %f113, %f105;
	fma.rn.f32 	%f130, %f112, %f114, %f106;
	fma.rn.f32 	%f131, %f112, %f115, %f107;
	fma.rn.f32 	%f132, %f112, %f116, %f108;
	ld.shared.f32 	%f133, [%r34+768];
	ld.shared.f32 	%f134, [%r34+772];
	ld.shared.f32 	%f135, [%r34+776];
	ld.shared.f32 	%f136, [%r34+780];
	ld.shared.f32 	%f137, [%r10+12];
	ld.shared.f32 	%f138, [%r10+76];
	ld.shared.f32 	%f139, [%r10+140];
	ld.shared.f32 	%f140, [%r10+204];
	fma.rn.f32 	%f141, %f133, %f137, %f117;
	fma.rn.f32 	%f142, %f133, %f138, %f118;
	fma.rn.f32 	%f143, %f133, %f139, %f119;
	fma.rn.f32 	%f144, %f133, %f140, %f120;
	fma.rn.f32 	%f145, %f134, %f137, %f121;
	fma.rn.f32 	%f146, %f134, %f138, %f122;
	fma.rn.f32 	%f147, %f134, %f139, %f123;
	fma.rn.f32 	%f148, %f134, %f140, %f124;
	fma.rn.f32 	%f149, %f135, %f137, %f125;
	fma.rn.f32 	%f150, %f135, %f138, %f126;
	fma.rn.f32 	%f151, %f135, %f139, %f127;
	fma.rn.f32 	%f152, %f135, %f140, %f128;
	fma.rn.f32 	%f153, %f136, %f137, %f129;
	fma.rn.f32 	%f154, %f136, %f138, %f130;
	fma.rn.f32 	%f155, %f136, %f139, %f131;
	fma.rn.f32 	%f156, %f136, %f140, %f132;
	ld.shared.f32 	%f157, [%r34+1024];
	ld.shared.f32 	%f158, [%r34+1028];
	ld.shared.f32 	%f159, [%r34+1032];
	ld.shared.f32 	%f160, [%r34+1036];
	ld.shared.f32 	%f161, [%r10+16];
	ld.shared.f32 	%f162, [%r10+80];
	ld.shared.f32 	%f163, [%r10+144];
	ld.shared.f32 	%f164, [%r10+208];
	fma.rn.f32 	%f165, %f157, %f161, %f141;
	fma.rn.f32 	%f166, %f157, %f162, %f142;
	fma.rn.f32 	%f167, %f157, %f163, %f143;
	fma.rn.f32 	%f168, %f157, %f164, %f144;
	fma.rn.f32 	%f169, %f158, %f161, %f145;
	fma.rn.f32 	%f170, %f158, %f162, %f146;
	fma.rn.f32 	%f171, %f158, %f163, %f147;
	fma.rn.f32 	%f172, %f158, %f164, %f148;
	fma.rn.f32 	%f173, %f159, %f161, %f149;
	fma.rn.f32 	%f174, %f159, %f162, %f150;
	fma.rn.f32 	%f175, %f159, %f163, %f151;
	fma.rn.f32 	%f176, %f159, %f164, %f152;
	fma.rn.f32 	%f177, %f160, %f161, %f153;
	fma.rn.f32 	%f178, %f160, %f162, %f154;
	fma.rn.f32 	%f179, %f160, %f163, %f155;
	fma.rn.f32 	%f180, %f160, %f164, %f156;
	ld.shared.f32 	%f181, [%r34+1280];
	ld.shared.f32 	%f182, [%r34+1284];
	ld.shared.f32 	%f183, [%r34+1288];
	ld.shared.f32 	%f184, [%r34+1292];
	ld.shared.f32 	%f185, [%r10+20];
	ld.shared.f32 	%f186, [%r10+84];
	ld.shared.f32 	%f187, [%r10+148];
	ld.shared.f32 	%f188, [%r10+212];
	fma.rn.f32 	%f189, %f181, %f185, %f165;
	fma.rn.f32 	%f190, %f181, %f186, %f166;
	fma.rn.f32 	%f191, %f181, %f187, %f167;
	fma.rn.f32 	%f192, %f181, %f188, %f168;
	fma.rn.f32 	%f193, %f182, %f185, %f169;
	fma.rn.f32 	%f194, %f182, %f186, %f170;
	fma.rn.f32 	%f195, %f182, %f187, %f171;
	fma.rn.f32 	%f196, %f182, %f188, %f172;
	fma.rn.f32 	%f197, %f183, %f185, %f173;
	fma.rn.f32 	%f198, %f183, %f186, %f174;
	fma.rn.f32 	%f199, %f183, %f187, %f175;
	fma.rn.f32 	%f200, %f183, %f188, %f176;
	fma.rn.f32 	%f201, %f184, %f185, %f177;
	fma.rn.f32 	%f202, %f184, %f186, %f178;
	fma.rn.f32 	%f203, %f184, %f187, %f179;
	fma.rn.f32 	%f204, %f184, %f188, %f180;
	ld.shared.f32 	%f205, [%r34+1536];
	ld.shared.f32 	%f206, [%r34+1540];
	ld.shared.f32 	%f207, [%r34+1544];
	ld.shared.f32 	%f208, [%r34+1548];
	ld.shared.f32 	%f209, [%r10+24];
	ld.shared.f32 	%f210, [%r10+88];
	ld.shared.f32 	%f211, [%r10+152];
	ld.shared.f32 	%f212, [%r10+216];
	fma.rn.f32 	%f213, %f205, %f209, %f189;
	fma.rn.f32 	%f214, %f205, %f210, %f190;
	fma.rn.f32 	%f215, %f205, %f211, %f191;
	fma.rn.f32 	%f216, %f205, %f212, %f192;
	fma.rn.f32 	%f217, %f206, %f209, %f193;
	fma.rn.f32 	%f218, %f206, %f210, %f194;
	fma.rn.f32 	%f219, %f206, %f211, %f195;
	fma.rn.f32 	%f220, %f206, %f212, %f196;
	fma.rn.f32 	%f221, %f207, %f209, %f197;
	fma.rn.f32 	%f222, %f207, %f210, %f198;
	fma.rn.f32 	%f223, %f207, %f211, %f199;
	fma.rn.f32 	%f224, %f207, %f212, %f200;
	fma.rn.f32 	%f225, %f208, %f209, %f201;
	fma.rn.f32 	%f226, %f208, %f210, %f202;
	fma.rn.f32 	%f227, %f208, %f211, %f203;
	fma.rn.f32 	%f228, %f208, %f212, %f204;
	ld.shared.f32 	%f229, [%r34+1792];
	ld.shared.f32 	%f230, [%r34+1796];
	ld.shared.f32 	%f231, [%r34+1800];
	ld.shared.f32 	%f232, [%r34+1804];
	ld.shared.f32 	%f233, [%r10+28];
	ld.shared.f32 	%f234, [%r10+92];
	ld.shared.f32 	%f235, [%r10+156];
	ld.shared.f32 	%f236, [%r10+220];
	fma.rn.f32 	%f237, %f229, %f233, %f213;
	fma.rn.f32 	%f238, %f229, %f234, %f214;
	fma.rn.f32 	%f239, %f229, %f235, %f215;
	fma.rn.f32 	%f240, %f229, %f236, %f216;
	fma.rn.f32 	%f241, %f230, %f233, %f217;
	fma.rn.f32 	%f242, %f230, %f234, %f218;
	fma.rn.f32 	%f243, %f230, %f235, %f219;
	fma.rn.f32 	%f244, %f230, %f236, %f220;
	fma.rn.f32 	%f245, %f231, %f233, %f221;
	fma.rn.f32 	%f246, %f231, %f234, %f222;
	fma.rn.f32 	%f247, %f231, %f235, %f223;
	fma.rn.f32 	%f248, %f231, %f236, %f224;
	fma.rn.f32 	%f249, %f232, %f233, %f225;
	fma.rn.f32 	%f250, %f232, %f234, %f226;
	fma.rn.f32 	%f251, %f232, %f235, %f227;
	fma.rn.f32 	%f252, %f232, %f236, %f228;
	ld.shared.f32 	%f253, [%r34+2048];
	ld.shared.f32 	%f254, [%r34+2052];
	ld.shared.f32 	%f255, [%r34+2056];
	ld.shared.f32 	%f256, [%r34+2060];
	ld.shared.f32 	%f257, [%r10+32];
	ld.shared.f32 	%f258, [%r10+96];
	ld.shared.f32 	%f259, [%r10+160];
	ld.shared.f32 	%f260, [%r10+224];
	fma.rn.f32 	%f261, %f253, %f257, %f237;
	fma.rn.f32 	%f262, %f253, %f258, %f238;
	fma.rn.f32 	%f263, %f253, %f259, %f239;
	fma.rn.f32 	%f264, %f253, %f260, %f240;
	fma.rn.f32 	%f265, %f254, %f257, %f241;
	fma.rn.f32 	%f266, %f254, %f258, %f242;
	fma.rn.f32 	%f267, %f254, %f259, %f243;
	fma.rn.f32 	%f268, %f254, %f260, %f244;
	fma.rn.f32 	%f269, %f255, %f257, %f245;
	fma.rn.f32 	%f270, %f255, %f258, %f246;
	fma.rn.f32 	%f271, %f255, %f259, %f247;
	fma.rn.f32 	%f272, %f255, %f260, %f248;
	fma.rn.f32 	%f273, %f256, %f257, %f249;
	fma.rn.f32 	%f274, %f256, %f258, %f250;
	fma.rn.f32 	%f275, %f256, %f259, %f251;
	fma.rn.f32 	%f276, %f256, %f260, %f252;
	ld.shared.f32 	%f277, [%r34+2304];
	ld.shared.f32 	%f278, [%r34+2308];
	ld.shared.f32 	%f279, [%r34+2312];
	ld.shared.f32 	%f280, [%r34+2316];
	ld.shared.f32 	%f281, [%r10+36];
	ld.shared.f32 	%f282, [%r10+100];
	ld.shared.f32 	%f283, [%r10+164];
	ld.shared.f32 	%f284, [%r10+228];
	fma.rn.f32 	%f285, %f277, %f281, %f261;
	fma.rn.f32 	%f286, %f277, %f282, %f262;
	fma.rn.f32 	%f287, %f277, %f283, %f263;
	fma.rn.f32 	%f288, %f277, %f284, %f264;
	fma.rn.f32 	%f289, %f278, %f281, %f265;
	fma.rn.f32 	%f290, %f278, %f282, %f266;
	fma.rn.f32 	%f291, %f278, %f283, %f267;
	fma.rn.f32 	%f292, %f278, %f284, %f268;
	fma.rn.f32 	%f293, %f279, %f281, %f269;
	fma.rn.f32 	%f294, %f279, %f282, %f270;
	fma.rn.f32 	%f295, %f279, %f283, %f271;
	fma.rn.f32 	%f296, %f279, %f284, %f272;
	fma.rn.f32 	%f297, %f280, %f281, %f273;
	fma.rn.f32 	%f298, %f280, %f282, %f274;
	fma.rn.f32 	%f299, %f280, %f283, %f275;
	fma.rn.f32 	%f300, %f280, %f284, %f276;
	ld.shared.f32 	%f301, [%r34+2560];
	ld.shared.f32 	%f302, [%r34+2564];
	ld.shared.f32 	%f303, [%r34+2568];
	ld.shared.f32 	%f304, [%r34+2572];
	ld.shared.f32 	%f305, [%r10+40];
	ld.shared.f32 	%f306, [%r10+104];
	ld.shared.f32 	%f307, [%r10+168];
	ld.shared.f32 	%f308, [%r10+232];
	fma.rn.f32 	%f309, %f301, %f305, %f285;
	fma.rn.f32 	%f310, %f301, %f306, %f286;
	fma.rn.f32 	%f311, %f301, %f307, %f287;
	fma.rn.f32 	%f312, %f301, %f308, %f288;
	fma.rn.f32 	%f313, %f302, %f305, %f289;
	fma.rn.f32 	%f314, %f302, %f306, %f290;
	fma.rn.f32 	%f315, %f302, %f307, %f291;
	fma.rn.f32 	%f316, %f302, %f308, %f292;
	fma.rn.f32 	%f317, %f303, %f305, %f293;
	fma.rn.f32 	%f318, %f303, %f306, %f294;
	fma.rn.f32 	%f319, %f303, %f307, %f295;
	fma.rn.f32 	%f320, %f303, %f308, %f296;
	fma.rn.f32 	%f321, %f304, %f305, %f297;
	fma.rn.f32 	%f322, %f304, %f306, %f298;
	fma.rn.f32 	%f323, %f304, %f307, %f299;
	fma.rn.f32 	%f324, %f304, %f308, %f300;
	ld.shared.f32 	%f325, [%r34+2816];
	ld.shared.f32 	%f326, [%r34+2820];
	ld.shared.f32 	%f327, [%r34+2824];
	ld.shared.f32 	%f328, [%r34+2828];
	ld.shared.f32 	%f329, [%r10+44];
	ld.shared.f32 	%f330, [%r10+108];
	ld.shared.f32 	%f331, [%r10+172];
	ld.shared.f32 	%f332, [%r10+236];
	fma.rn.f32 	%f333, %f325, %f329, %f309;
	fma.rn.f32 	%f334, %f325, %f330, %f310;
	fma.rn.f32 	%f335, %f325, %f331, %f311;
	fma.rn.f32 	%f336, %f325, %f332, %f312;
	fma.rn.f32 	%f337, %f326, %f329, %f313;
	fma.rn.f32 	%f338, %f326, %f330, %f314;
	fma.rn.f32 	%f339, %f326, %f331, %f315;
	fma.rn.f32 	%f340, %f326, %f332, %f316;
	fma.rn.f32 	%f341, %f327, %f329, %f317;
	fma.rn.f32 	%f342, %f327, %f330, %f318;
	fma.rn.f32 	%f343, %f327, %f331, %f319;
	fma.rn.f32 	%f344, %f327, %f332, %f320;
	fma.rn.f32 	%f345, %f328, %f329, %f321;
	fma.rn.f32 	%f346, %f328, %f330, %f322;
	fma.rn.f32 	%f347, %f328, %f331, %f323;
	fma.rn.f32 	%f348, %f328, %f332, %f324;
	ld.shared.f32 	%f349, [%r34+3072];
	ld.shared.f32 	%f350, [%r34+3076];
	ld.shared.f32 	%f351, [%r34+3080];
	ld.shared.f32 	%f352, [%r34+3084];
	ld.shared.f32 	%f353, [%r10+48];
	ld.shared.f32 	%f354, [%r10+112];
	ld.shared.f32 	%f355, [%r10+176];
	ld.shared.f32 	%f356, [%r10+240];
	fma.rn.f32 	%f357, %f349, %f353, %f333;
	fma.rn.f32 	%f358, %f349, %f354, %f334;
	fma.rn.f32 	%f359, %f349, %f355, %f335;
	fma.rn.f32 	%f360, %f349, %f356, %f336;
	fma.rn.f32 	%f361, %f350, %f353, %f337;
	fma.rn.f32 	%f362, %f350, %f354, %f338;
	fma.rn.f32 	%f363, %f350, %f355, %f339;
	fma.rn.f32 	%f364, %f350, %f356, %f340;
	fma.rn.f32 	%f365, %f351, %f353, %f341;
	fma.rn.f32 	%f366, %f351, %f354, %f342;
	fma.rn.f32 	%f367, %f351, %f355, %f343;
	fma.rn.f32 	%f368, %f351, %f356, %f344;
	fma.rn.f32 	%f369, %f352, %f353, %f345;
	fma.rn.f32 	%f370, %f352, %f354, %f346;
	fma.rn.f32 	%f371, %f352, %f355, %f347;
	fma.rn.f32 	%f372, %f352, %f356, %f348;
	ld.shared.f32 	%f373, [%r34+3328];
	ld.shared.f32 	%f374, [%r34+3332];
	ld.shared.f32 	%f375, [%r34+3336];
	ld.shared.f32 	%f376, [%r34+3340];
	ld.shared.f32 	%f377, [%r10+52];
	ld.shared.f32 	%f378, [%r10+116];
	ld.shared.f32 	%f379, [%r10+180];
	ld.shared.f32 	%f380, [%r10+244];
	fma.rn.f32 	%f381, %f373, %f377, %f357;
	fma.rn.f32 	%f382, %f373, %f378, %f358;
	fma.rn.f32 	%f383, %f373, %f379, %f359;
	fma.rn.f32 	%f384, %f373, %f380, %f360;
	fma.rn.f32 	%f385, %f374, %f377, %f361;
	fma.rn.f32 	%f386, %f374, %f378, %f362;
	fma.rn.f32 	%f387, %f374, %f379, %f363;
	fma.rn.f32 	%f388, %f374, %f380, %f364;
	fma.rn.f32 	%f389, %f375, %f377, %f365;
	fma.rn.f32 	%f390, %f375, %f378, %f366;
	fma.rn.f32 	%f391, %f375, %f379, %f367;
	fma.rn.f32 	%f392, %f375, %f380, %f368;
	fma.rn.f32 	%f393, %f376, %f377, %f369;
	fma.rn.f32 	%f394, %f376, %f378, %f370;
	fma.rn.f32 	%f395, %f376, %f379, %f371;
	fma.rn.f32 	%f396, %f376, %f380, %f372;
	ld.shared.f32 	%f397, [%r34+3584];
	ld.shared.f32 	%f398, [%r34+3588];
	ld.shared.f32 	%f399, [%r34+3592];
	ld.shared.f32 	%f400, [%r34+3596];
	ld.shared.f32 	%f401, [%r10+56];
	ld.shared.f32 	%f402, [%r10+120];
	ld.shared.f32 	%f403, [%r10+184];
	ld.shared.f32 	%f404, [%r10+248];
	fma.rn.f32 	%f405, %f397, %f401, %f381;
	fma.rn.f32 	%f406, %f397, %f402, %f382;
	fma.rn.f32 	%f407, %f397, %f403, %f383;
	fma.rn.f32 	%f408, %f397, %f404, %f384;
	fma.rn.f32 	%f409, %f398, %f401, %f385;
	fma.rn.f32 	%f410, %f398, %f402, %f386;
	fma.rn.f32 	%f411, %f398, %f403, %f387;
	fma.rn.f32 	%f412, %f398, %f404, %f388;
	fma.rn.f32 	%f413, %f399, %f401, %f389;
	fma.rn.f32 	%f414, %f399, %f402, %f390;
	fma.rn.f32 	%f415, %f399, %f403, %f391;
	fma.rn.f32 	%f416, %f399, %f404, %f392;
	fma.rn.f32 	%f417, %f400, %f401, %f393;
	fma.rn.f32 	%f418, %f400, %f402, %f394;
	fma.rn.f32 	%f419, %f400, %f403, %f395;
	fma.rn.f32 	%f420, %f400, %f404, %f396;
	ld.shared.f32 	%f421, [%r34+3840];
	ld.shared.f32 	%f422, [%r34+3844];
	ld.shared.f32 	%f423, [%r34+3848];
	ld.shared.f32 	%f424, [%r34+3852];
	ld.shared.f32 	%f425, [%r10+60];
	ld.shared.f32 	%f426, [%r10+124];
	ld.shared.f32 	%f427, [%r10+188];
	ld.shared.f32 	%f428, [%r10+252];
	fma.rn.f32 	%f495, %f421, %f425, %f405;
	fma.rn.f32 	%f496, %f421, %f426, %f406;
	fma.rn.f32 	%f497, %f421, %f427, %f407;
	fma.rn.f32 	%f498, %f421, %f428, %f408;
	fma.rn.f32 	%f499, %f422, %f425, %f409;
	fma.rn.f32 	%f500, %f422, %f426, %f410;
	fma.rn.f32 	%f501, %f422, %f427, %f411;
	fma.rn.f32 	%f502, %f422, %f428, %f412;
	fma.rn.f32 	%f503, %f423, %f425, %f413;
	fma.rn.f32 	%f504, %f423, %f426, %f414;
	fma.rn.f32 	%f505, %f423, %f427, %f415;
	fma.rn.f32 	%f506, %f423, %f428, %f416;
	fma.rn.f32 	%f507, %f424, %f425, %f417;
	fma.rn.f32 	%f508, %f424, %f426, %f418;
	fma.rn.f32 	%f509, %f424, %f427, %f419;
	fma.rn.f32 	%f510, %f424, %f428, %f420;
	bar.sync 	0;
	add.s32 	%r42, %r42, 16;
	add.s32 	%r41, %r41, 16;
	shl.b32 	%r35, %r19, 4;
	add.s32 	%r40, %r40, %r35;
	add.s32 	%r36, %r7, %r19;
	setp.lt.s32 	%p2, %r42, %r36;
	@%p2 bra 	$L__BB0_2;
$L__BB0_3:
	ld.param.u64 	%rd27, [_Z8sgemm_v5fPfS_fS_i_param_4];
	ld.param.f32 	%f478, [_Z8sgemm_v5fPfS_fS_i_param_3];
	ld.param.f32 	%f477, [_Z8sgemm_v5fPfS_fS_i_param_0];
	cvta.to.global.u64 	%rd19, %rd27;
	add.s32 	%r37, %r3, %r5;
	add.s32 	%r38, %r37, %r7;
	mad.lo.s32 	%r39, %r4, %r19, %r38;
	mul.wide.s32 	%rd20, %r39, 4;
	add.s64 	%rd21, %rd19, %rd20;
	ld.global.f32 	%f429, [%rd21];
	mul.f32 	%f430, %f478, %f429;
	fma.rn.f32 	%f431, %f477, %f495, %f430;
	st.global.f32 	[%rd21], %f431;
	ld.global.f32 	%f432, [%rd21+4];
	mul.f32 	%f433, %f478, %f432;
	fma.rn.f32 	%f434, %f477, %f499, %f433;
	st.global.f32 	[%rd21+4], %f434;
	ld.global.f32 	%f435, [%rd21+8];
	mul.f32 	%f436, %f478, %f435;
	fma.rn.f32 	%f437, %f477, %f503, %f436;
	st.global.f32 	[%rd21+8], %f437;
	ld.global.f32 	%f438, [%rd21+12];
	mul.f32 	%f439, %f478, %f438;
	fma.rn.f32 	%f440, %f477, %f507, %f439;
	st.global.f32 	[%rd21+12], %f440;
	mul.wide.s32 	%rd22, %r19, 4;
	add.s64 	%rd23, %rd21, %rd22;
	ld.global.f32 	%f441, [%rd23];
	mul.f32 	%f442, %f478, %f441;
	fma.rn.f32 	%f443, %f477, %f496, %f442;
	st.global.f32 	[%rd23], %f443;
	ld.global.f32 	%f444, [%rd23+4];
	mul.f32 	%f445, %f478, %f444;
	fma.rn.f32 	%f446, %f477, %f500, %f445;
	st.global.f32 	[%rd23+4], %f446;
	ld.global.f32 	%f447, [%rd23+8];
	mul.f32 	%f448, %f478, %f447;
	fma.rn.f32 	%f449, %f477, %f504, %f448;
	st.global.f32 	[%rd23+8], %f449;
	ld.global.f32 	%f450, [%rd23+12];
	mul.f32 	%f451, %f478, %f450;
	fma.rn.f32 	%f452, %f477, %f508, %f451;
	st.global.f32 	[%rd23+12], %f452;
	add.s64 	%rd24, %rd23, %rd22;
	ld.global.f32 	%f453, [%rd24];
	mul.f32 	%f454, %f478, %f453;
	fma.rn.f32 	%f455, %f477, %f497, %f454;
	st.global.f32 	[%rd24], %f455;
	ld.global.f32 	%f456, [%rd24+4];
	mul.f32 	%f457, %f478, %f456;
	fma.rn.f32 	%f458, %f477, %f501, %f457;
	st.global.f32 	[%rd24+4], %f458;
	ld.global.f32 	%f459, [%rd24+8];
	mul.f32 	%f460, %f478, %f459;
	fma.rn.f32 	%f461, %f477, %f505, %f460;
	st.global.f32 	[%rd24+8], %f461;
	ld.global.f32 	%f462, [%rd24+12];
	mul.f32 	%f463, %f478, %f462;
	fma.rn.f32 	%f464, %f477, %f509, %f463;
	st.global.f32 	[%rd24+12], %f464;
	add.s64 	%rd25, %rd24, %rd22;
	ld.global.f32 	%f465, [%rd25];
	mul.f32 	%f466, %f478, %f465;
	fma.rn.f32 	%f467, %f477, %f498, %f466;
	st.global.f32 	[%rd25], %f467;
	ld.global.f32 	%f468, [%rd25+4];
	mul.f32 	%f469, %f478, %f468;
	fma.rn.f32 	%f470, %f477, %f502, %f469;
	st.global.f32 	[%rd25+4], %f470;
	ld.global.f32 	%f471, [%rd25+8];
	mul.f32 	%f472, %f478, %f471;
	fma.rn.f32 	%f473, %f477, %f506, %f472;
	st.global.f32 	[%rd25+8], %f473;
	ld.global.f32 	%f474, [%rd25+12];
	mul.f32 	%f475, %f478, %f474;
	fma.rn.f32 	%f476, %f477, %f510, %f475;
	st.global.f32 	[%rd25+12], %f476;
	ret;

}


// ===== COMPILED SASS (sm_100) =====

	.target	sm_100

	.elftype	@"ET_EXEC"


//--------------------- .note.nv.tkinfo           --------------------------
	.section	.note.nv.tkinfo,"",@"SHT_NOTE"
	.sectionflags	@"SHF_NOTE_NV_TKINFO"
	.tkinfo
        /*0018*/ 	.word	0x00000002
        /*0030*/ 	.string	""
        /*0030*/ 	.string	"ptxas"
        /*0030*/ 	.string	"Cuda compilation tools, release 13.0, V13.0.88"
        /*0030*/ 	.string	"Build cuda_13.0.r13.0/compiler.36424714_0"
        /*0030*/ 	.string	"-arch sm_100 -m 64 "



//--------------------- .note.nv.cuinfo           --------------------------
	.section	.note.nv.cuinfo,"",@"SHT_NOTE"
	.sectionflags	@"SHF_NOTE_NV_CUINFO"
        /*0018*/ 	.short	0x0002
        /*001a*/ 	.short	0x0064
        /*001c*/ 	.short	0x0082
	.zero		2


//--------------------- .nv.info                  --------------------------
	.section	.nv.info,"",@"SHT_CUDA_INFO"
	.align	4


	//----- nvinfo : EIATTR_REGCOUNT
	.align		4
        /*0000*/ 	.byte	0x04, 0x2f
        /*0002*/ 	.short	(.L_1 - .L_0)
	.align		4
.L_0:
        /*0004*/ 	.word	index@(_Z8sgemm_v5fPfS_fS_i)
        /*0008*/ 	.word	0x00000038


	//----- nvinfo : EIATTR_FRAME_SIZE
	.align		4
.L_1:
        /*000c*/ 	.byte	0x04, 0x11
        /*000e*/ 	.short	(.L_3 - .L_2)
	.align		4
.L_2:
        /*0010*/ 	.word	index@(_Z8sgemm_v5fPfS_fS_i)
        /*0014*/ 	.word	0x00000000


	//----- nvinfo : EIATTR_MIN_STACK_SIZE
	.align		4
.L_3:
        /*0018*/ 	.byte	0x04, 0x12
        /*001a*/ 	.short	(.L_5 - .L_4)
	.align		4
.L_4:
        /*001c*/ 	.word	index@(_Z8sgemm_v5fPfS_fS_i)
        /*0020*/ 	.word	0x00000000
.L_5:


//--------------------- .nv.compat                --------------------------
	.section	.nv.compat,"",@"SHT_CUDA_COMPAT_INFO"
	.align	4
        /*0000*/ 	.byte	0x02, 0x09, 0x00, 0x00, 0x02, 0x02, 0x01, 0x00, 0x02, 0x05, 0x05, 0x00, 0x03, 0x07, 0x01, 0x01
        /*0010*/ 	.byte	0x02, 0x03, 0x00, 0x00, 0x02, 0x06, 0x01, 0x00, 0x04, 0x0b, 0x08, 0x00, 0x09, 0x00, 0x00, 0x00
        /*0020*/ 	.byte	0x00, 0x00, 0x00, 0x00


//--------------------- .nv.info._Z8sgemm_v5fPfS_fS_i --------------------------
	.section	.nv.info._Z8sgemm_v5fPfS_fS_i,"",@"SHT_CUDA_INFO"
	.sectionflags	@""
	.align	4


	//----- nvinfo : EIATTR_CUDA_API_VERSION
	.align		4
        /*0000*/ 	.byte	0x04, 0x37
        /*0002*/ 	.short	(.L_7 - .L_6)
.L_6:
        /*0004*/ 	.word	0x00000082


	//----- nvinfo : EIATTR_KPARAM_INFO
	.align		4
.L_7:
        /*0008*/ 	.byte	0x04, 0x17
        /*000a*/ 	.short	(.L_9 - .L_8)
.L_8:
        /*000c*/ 	.word	0x00000000
        /*0010*/ 	.short	0x0005
        /*0012*/ 	.short	0x0028
        /*0014*/ 	.byte	0x00, 0xf0, 0x11, 0x00


	//----- nvinfo : EIATTR_KPARAM_INFO
	.align		4
.L_9:
        /*0018*/ 	.byte	0x04, 0x17
        /*001a*/ 	.short	(.L_11 - .L_10)
.L_10:
        /*001c*/ 	.word	0x00000000
        /*0020*/ 	.short	0x0004
        /*0022*/ 	.short	0x0020
        /*0024*/ 	.byte	0x00, 0xf5, 0x21, 0x00


	//----- nvinfo : EIATTR_KPARAM_INFO
	.align		4
.L_11:
        /*0028*/ 	.byte	0x04, 0x17
        /*002a*/ 	.short	(.L_13 - .L_12)
.L_12:
        /*002c*/ 	.word	0x00000000
        /*0030*/ 	.short	0x0003
        /*0032*/ 	.short	0x0018
        /*0034*/ 	.byte	0x00, 0xf0, 0x11, 0x00


	//----- nvinfo : EIATTR_KPARAM_INFO
	.align		4
.L_13:
        /*0038*/ 	.byte	0x04, 0x17
        /*003a*/ 	.short	(.L_15 - .L_14)
.L_14:
        /*003c*/ 	.word	0x00000000
        /*0040*/ 	.short	0x0002
        /*0042*/ 	.short	0x0010
        /*0044*/ 	.byte	0x00, 0xf5, 0x21, 0x00


	//----- nvinfo : EIATTR_KPARAM_INFO
	.align		4
.L_15:
        /*0048*/ 	.byte	0x04, 0x17
        /*004a*/ 	.short	(.L_17 - .L_16)
.L_16:
        /*004c*/ 	.word	0x00000000
        /*0050*/ 	.short	0x0001
        /*0052*/ 	.short	0x0008
        /*0054*/ 	.byte	0x00, 0xf5, 0x21, 0x00


	//----- nvinfo : EIATTR_KPARAM_INFO
	.align		4
.L_17:
        /*0058*/ 	.byte	0x04, 0x17
        /*005a*/ 	.short	(.L_19 - .L_18)
.L_18:
        /*005c*/ 	.word	0x00000000
        /*0060*/ 	.short	0x0000
        /*0062*/ 	.short	0x0000
        /*0064*/ 	.byte	0x00, 0xf0, 0x11, 0x00


	//----- nvinfo : EIATTR_SPARSE_MMA_MASK
	.align		4
.L_19:
        /*0068*/ 	.byte	0x03, 0x50
        /*006a*/ 	.short	0x0000


	//----- nvinfo : EIATTR_MAXREG_COUNT
	.align		4
        /*006c*/ 	.byte	0x03, 0x1b
        /*006e*/ 	.short	0x00ff


	//----- nvinfo : EIATTR_NUM_BARRIERS
	.align		4
        /*0070*/ 	.byte	0x02, 0x4c
        /*0072*/ 	.byte	0x01
	.zero		1


	//----- nvinfo : EIATTR_MERCURY_ISA_VERSION
	.align		4
        /*0074*/ 	.byte	0x03, 0x5f
        /*0076*/ 	.short	0x0101


	//----- nvinfo : EIATTR_VRC_CTA_INIT_COUNT
	.align		4
        /*0078*/ 	.byte	0x02, 0x4a
	.zero		1
	.zero		1


	//----- nvinfo : EIATTR_EXIT_INSTR_OFFSETS
	.align		4
        /*007c*/ 	.byte	0x04, 0x1c
        /*007e*/ 	.short	(.L_21 - .L_20)


	//   ....[0]....
.L_20:
        /*0080*/ 	.word	0x00001c00


	//----- nvinfo : EIATTR_CBANK_PARAM_SIZE
	.align		4
.L_21:
        /*0084*/ 	.byte	0x03, 0x19
        /*0086*/ 	.short	0x002c


	//----- nvinfo : EIATTR_PARAM_CBANK
	.align		4
        /*0088*/ 	.byte	0x04, 0x0a
        /*008a*/ 	.short	(.L_23 - .L_22)
	.align		4
.L_22:
        /*008c*/ 	.word	index@(.nv.constant0._Z8sgemm_v5fPfS_fS_i)
        /*0090*/ 	.short	0x0380
        /*0092*/ 	.short	0x002c


	//----- nvinfo : EIATTR_SW_WAR
	.align		4
.L_23:
        /*0094*/ 	.byte	0x04, 0x36
        /*0096*/ 	.short	(.L_25 - .L_24)
.L_24:
        /*0098*/ 	.word	0x00000008
.L_25:


//--------------------- .nv.callgraph             --------------------------
	.section	.nv.callgraph,"",@"SHT_CUDA_CALLGRAPH"
	.align	4
	.sectionentsize	8
	.align		4
        /*0000*/ 	.word	0x00000000
	.align		4
        /*0004*/ 	.word	0xffffffff
	.align		4
        /*0008*/ 	.word	0x00000000
	.align		4
        /*000c*/ 	.word	0xfffffffe
	.align		4
        /*0010*/ 	.word	0x00000000
	.align		4
        /*0014*/ 	.word	0xfffffffd
	.align		4
        /*0018*/ 	.word	0x00000000
	.align		4
        /*001c*/ 	.word	0xfffffffc


//--------------------- .text._Z8sgemm_v5fPfS_fS_i --------------------------
	.section	.text._Z8sgemm_v5fPfS_fS_i,"ax",@progbits
	.align	128
        .global         _Z8sgemm_v5fPfS_fS_i
        .type           _Z8sgemm_v5fPfS_fS_i,@function
        .size           _Z8sgemm_v5fPfS_fS_i,(.L_x_3 - _Z8sgemm_v5fPfS_fS_i)
        .other          _Z8sgemm_v5fPfS_fS_i,@"STO_CUDA_ENTRY STV_DEFAULT"
_Z8sgemm_v5fPfS_fS_i:
.text._Z8sgemm_v5fPfS_fS_i:
[----:B------:R-:W-:Y:S01]  /*0000*/  LDC R1, c[0x0][0x37c] ;  /* 0x0000df00ff017b82 */ /* 0x000fe20000000800 */
[----:B------:R-:W0:Y:S01]  /*0010*/  S2R R0, SR_TID.X ;  /* 0x0000000000007919 */ /* 0x000e220000002100 */
[----:B------:R-:W1:Y:S06]  /*0020*/  LDCU UR12, c[0x0][0x3a8] ;  /* 0x00007500ff0c77ac */ /* 0x000e6c0008000800 */
[----:B------:R-:W2:Y:S01]  /*0030*/  S2UR UR5, SR_CTAID.Y ;  /* 0x00000000000579c3 */ /* 0x000ea20000002600 */
[----:B------:R-:W-:Y:S01]  /*0040*/  HFMA2 R18, -RZ, RZ, 0, 0 ;  /* 0x00000000ff127431 */ /* 0x000fe200000001ff */
[----:B------:R-:W3:Y:S01]  /*0050*/  S2R R9, SR_TID.Y ;  /* 0x0000000000097919 */ /* 0x000ee20000002200 */
[----:B------:R-:W-:-:S02]  /*0060*/  CS2R R50, SRZ ;  /* 0x0000000000327805 */ /* 0x000fc4000001ff00 */
[----:B------:R-:W-:Y:S02]  /*0070*/  CS2R R28, SRZ ;  /* 0x00000000001c7805 */ /* 0x000fe4000001ff00 */
[----:B------:R-:W-:Y:S02]  /*0080*/  CS2R R20, SRZ ;  /* 0x0000000000147805 */ /* 0x000fe4000001ff00 */
[----:B------:R-:W-:Y:S02]  /*0090*/  CS2R R48, SRZ ;  /* 0x0000000000307805 */ /* 0x000fe4000001ff00 */
[----:B------:R-:W-:Y:S01]  /*00a0*/  CS2R R30, SRZ ;  /* 0x00000000001e7805 */ /* 0x000fe2000001ff00 */
[----:B------:R-:W4:Y:S01]  /*00b0*/  S2UR UR4, SR_CTAID.X ;  /* 0x00000000000479c3 */ /* 0x000f220000002500 */
[----:B------:R-:W-:Y:S02]  /*00c0*/  CS2R R16, SRZ ;  /* 0x0000000000107805 */ /* 0x000fe4000001ff00 */
[----:B------:R-:W-:-:S02]  /*00d0*/  CS2R R52, SRZ ;  /* 0x0000000000347805 */ /* 0x000fc4000001ff00 */
[----:B------:R-:W-:Y:S01]  /*00e0*/  MOV R22, RZ ;  /* 0x000000ff00167202 */ /* 0x000fe20000000f00 */
[----:B------:R-:W3:Y:S01]  /*00f0*/  LDCU.64 UR10, c[0x0][0x358] ;  /* 0x00006b00ff0a77ac */ /* 0x000ee20008000a00 */
[----:B-1----:R-:W-:Y:S02]  /*0100*/  UISETP.GE.AND UP0, UPT, UR12, 0x1, UPT ;  /* 0x000000010c00788c */ /* 0x002fe4000bf06270 */
[----:B--2---:R-:W-:-:S04]  /*0110*/  USHF.L.U32 UR5, UR5, 0x6, URZ ;  /* 0x0000000605057899 */ /* 0x004fc800080006ff */
[----:B------:R-:W-:Y:S01]  /*0120*/  UIMAD UR6, UR5, UR12, URZ ;  /* 0x0000000c050672a4 */ /* 0x000fe2000f8e02ff */
[----:B0-----:R-:W-:Y:S01]  /*0130*/  SHF.L.U32 R2, R0, 0x2, RZ ;  /* 0x0000000200027819 */ /* 0x001fe200000006ff */
[----:B----4-:R-:W-:Y:S01]  /*0140*/  USHF.L.U32 UR4, UR4, 0x6, URZ ;  /* 0x0000000604047899 */ /* 0x010fe200080006ff */
[----:B---3--:R-:W-:Y:S01]  /*0150*/  SHF.L.U32 R3, R9, 0x2, RZ ;  /* 0x0000000209037819 */ /* 0x008fe200000006ff */
[----:B------:R-:W-:Y:S10]  /*0160*/  BRA.U !UP0, `(.L_x_0) ;  /* 0x0000001508647547 */ /* 0x000ff4000b800000 */
[----:B------:R-:W0:Y:S01]  /*0170*/  S2UR UR9, SR_CgaCtaId ;  /* 0x00000000000979c3 */ /* 0x000e220000008800 */
[----:B------:R-:W-:Y:S01]  /*0180*/  UMOV UR7, 0x400 ;  /* 0x0000040000077882 */ /* 0x000fe20000000000 */
[----:B------:R-:W-:Y:S01]  /*0190*/  MOV R4, UR4 ;  /* 0x0000000400047c02 */ /* 0x000fe20008000f00 */
[----:B------:R-:W-:Y:S01]  /*01a0*/  UIADD3 UR8, UPT, UPT, UR7, 0x1000, URZ ;  /* 0x0000100007087890 */ /* 0x000fe2000fffe0ff */
[----:B------:R-:W-:Y:S01]  /*01b0*/  LEA R5, R9, R2, 0x6 ;  /* 0x0000000209057211 */ /* 0x000fe200078e30ff */
[----:B------:R-:W1:Y:S01]  /*01c0*/  LDCU.64 UR14, c[0x0][0x390] ;  /* 0x00007200ff0e77ac */ /* 0x000e620008000a00 */
[----:B------:R-:W-:Y:S01]  /*01d0*/  IADD3 R3, PT, PT, R3, UR5, RZ ;  /* 0x0000000503037c10 */ /* 0x000fe2000fffe0ff */
[----:B------:R-:W-:Y:S01]  /*01e0*/  IMAD R7, R9, UR12, R4 ;  /* 0x0000000c09077c24 */ /* 0x000fe2000f8e0204 */
[----:B------:R-:W-:Y:S01]  /*01f0*/  MOV R50, RZ ;  /* 0x000000ff00327202 */ /* 0x000fe20000000f00 */
[----:B------:R-:W-:Y:S01]  /*0200*/  IMAD R45, R0, -0x3, R5 ;  /* 0xfffffffd002d7824 */ /* 0x000fe200078e0205 */
[----:B------:R-:W-:Y:S01]  /*0210*/  UMOV UR5, UR6 ;  /* 0x0000000600057c82 */ /* 0x000fe20008000000 */
[----:B------:R-:W-:Y:S01]  /*0220*/  IMAD R3, R3, UR12, R0 ;  /* 0x0000000c03037c24 */ /* 0x000fe2000f8e0200 */
[----:B------:R-:W-:Y:S01]  /*0230*/  IADD3 R2, PT, PT, R2, R7, RZ ;  /* 0x0000000702027210 */ /* 0x000fe20007ffe0ff */
[----:B0-----:R-:W-:-:S02]  /*0240*/  ULEA UR7, UR9, UR7, 0x18 ;  /* 0x0000000709077291 */ /* 0x001fc4000f8ec0ff */
[----:B------:R-:W-:-:S04]  /*0250*/  ULEA UR8, UR9, UR8, 0x18 ;  /* 0x0000000809087291 */ /* 0x000fc8000f8ec0ff */
[----:B------:R-:W-:Y:S02]  /*0260*/  LEA R46, R5, UR7, 0x2 ;  /* 0x00000007052e7c11 */ /* 0x000fe4000f8e10ff */
[----:B------:R-:W-:Y:S02]  /*0270*/  LEA R45, R45, UR8, 0x2 ;  /* 0x000000082d2d7c11 */ /* 0x000fe4000f8e10ff */
[----:B-1----:R-:W-:-:S07]  /*0280*/  LEA R44, R9, UR8, 0x8 ;  /* 0x00000008092c7c11 */ /* 0x002fce000f8e40ff */
.L_x_1:
[----:B------:R-:W0:Y:S01]  /*0290*/  LDC.64 R12, c[0x0][0x388] ;  /* 0x0000e200ff0c7b82 */ /* 0x000e220000000a00 */
[----:B------:R-:W-:Y:S01]  /*02a0*/  UIMAD.WIDE.U32 UR18, UR12, 0xc, UR14 ;  /* 0x0000000c0c1278a5 */ /* 0x000fe2000f8e000e */
[----:B------:R-:W-:Y:S01]  /*02b0*/  HFMA2 R24, -RZ, RZ, 0, 2.384185791015625e-07 ;  /* 0x00000004ff187431 */ /* 0x000fe200000001ff */
[----:B------:R-:W-:Y:S02]  /*02c0*/  UIMAD.WIDE.U32 UR16, UR12, 0x4, UR14 ;  /* 0x000000040c1078a5 */ /* 0x000fe4000f8e000e */
[----:B------:R-:W-:Y:S02]  /*02d0*/  UIMAD.WIDE.U32 UR8, UR12, 0x8, UR14 ;  /* 0x000000080c0878a5 */ /* 0x000fe4000f8e000e */
[----:B------:R-:W-:Y:S02]  /*02e0*/  MOV R10, UR18 ;  /* 0x00000012000a7c02 */ /* 0x000fe40008000f00 */
[----:B------:R-:W-:Y:S02]  /*02f0*/  MOV R11, UR19 ;  /* 0x00000013000b7c02 */ /* 0x000fe40008000f00 */
[----:B------:R-:W-:-:S02]  /*0300*/  MOV R14, UR16 ;  /* 0x00000010000e7c02 */ /* 0x000fc40008000f00 */
[----:B------:R-:W-:Y:S02]  /*0310*/  MOV R15, UR17 ;  /* 0x00000011000f7c02 */ /* 0x000fe40008000f00 */
[----:B------:R-:W-:Y:S02]  /*0320*/  MOV R8, UR8 ;  /* 0x0000000800087c02 */ /* 0x000fe40008000f00 */
[----:B------:R-:W-:Y:S01]  /*0330*/  MOV R9, UR9 ;  /* 0x0000000900097c02 */ /* 0x000fe20008000f00 */
[----:B------:R-:W-:-:S04]  /*0340*/  IMAD.WIDE R32, R3, 0x4, R10 ;  /* 0x0000000403207825 */ /* 0x000fc800078e020a */
[C---:B------:R-:W-:Y:S02]  /*0350*/  IMAD.WIDE R10, R3.reuse, R24, UR14 ;  /* 0x0000000e030a7e25 */ /* 0x040fe4000f8e0218 */
[----:B------:R-:W2:Y:S02]  /*0360*/  LDG.E R32, desc[UR10][R32.64] ;  /* 0x0000000a20207981 */ /* 0x000ea4000c1e1900 */
[----:B0-----:R-:W-:Y:S02]  /*0370*/  IMAD.WIDE R12, R2, 0x4, R12 ;  /* 0x00000004020c7825 */ /* 0x001fe400078e020c */
[----:B------:R-:W3:Y:S02]  /*0380*/  LDG.E R10, desc[UR10][R10.64] ;  /* 0x0000000a0a0a7981 */ /* 0x000ee4000c1e1900 */
[C---:B------:R-:W-:Y:S02]  /*0390*/  IMAD.WIDE R14, R3.reuse, 0x4, R14 ;  /* 0x00000004030e7825 */ /* 0x040fe400078e020e */
[----:B------:R-:W4:Y:S02]  /*03a0*/  LDG.E R4, desc[UR10][R12.64] ;  /* 0x0000000a0c047981 */ /* 0x000f24000c1e1900 */
[----:B------:R-:W-:-:S02]  /*03b0*/  IMAD.WIDE R8, R3, 0x4, R8 ;  /* 0x0000000403087825 */ /* 0x000fc400078e0208 */
[----:B------:R-:W4:Y:S04]  /*03c0*/  LDG.E R5, desc[UR10][R12.64+0x4] ;  /* 0x0000040a0c057981 */ /* 0x000f28000c1e1900 */
[----:B------:R-:W4:Y:S04]  /*03d0*/  LDG.E R6, desc[UR10][R12.64+0x8] ;  /* 0x0000080a0c067981 */ /* 0x000f28000c1e1900 */
[----:B------:R-:W4:Y:S04]  /*03e0*/  LDG.E R7, desc[UR10][R12.64+0xc] ;  /* 0x00000c0a0c077981 */ /* 0x000f28000c1e1900 */
[----:B------:R-:W5:Y:S04]  /*03f0*/  LDG.E R19, desc[UR10][R14.64] ;  /* 0x0000000a0e137981 */ /* 0x000f68000c1e1900 */
[----:B------:R-:W2:Y:S01]  /*0400*/  LDG.E R23, desc[UR10][R8.64] ;  /* 0x0000000a08177981 */ /* 0x000ea2000c1e1900 */
[----:B------:R-:W-:-:S03]  /*0410*/  LEA R47, R0, UR7, 0x4 ;  /* 0x00000007002f7c11 */ /* 0x000fc6000f8e20ff */
[----:B----4-:R-:W-:Y:S04]  /*0420*/  STS.128 [R46], R4 ;  /* 0x000000042e007388 */ /* 0x010fe80000000c00 */
[----:B-----5:R-:W-:Y:S04]  /*0430*/  STS [R45+0x40], R19 ;  /* 0x000040132d007388 */ /* 0x020fe80000000800 */
[----:B--2---:R-:W-:Y:S04]  /*0440*/  STS [R45+0x80], R23 ;  /* 0x000080172d007388 */ /* 0x004fe80000000800 */
[----:B------:R-:W-:Y:S04]  /*0450*/  STS [R45+0xc0], R32 ;  /* 0x0000c0202d007388 */ /* 0x000fe80000000800 */
[----:B---3--:R-:W-:Y:S01]  /*0460*/  STS [R45], R10 ;  /* 0x0000000a2d007388 */ /* 0x008fe20000000800 */
[----:B------:R-:W-:Y:S06]  /*0470*/  BAR.SYNC.DEFER_BLOCKING 0x0 ;  /* 0x0000000000007b1d */ /* 0x000fec0000010000 */
[----:B------:R-:W-:Y:S04]  /*0480*/  LDS.128 R12, [R47] ;  /* 0x000000002f0c7984 */ /* 0x000fe80000000c00 */
[----:B------:R-:W0:Y:S04]  /*0490*/  LDS.128 R24, [R44] ;  /* 0x000000002c187984 */ /* 0x000e280000000c00 */
[----:B------:R-:W1:Y:S04]  /*04a0*/  LDS.128 R40, [R44+0x40] ;  /* 0x000040002c287984 */ /* 0x000e680000000c00 */
[----:B------:R-:W2:Y:S04]  /*04b0*/  LDS.128 R32, [R44+0x80] ;  /* 0x000080002c207984 */ /* 0x000ea80000000c00 */
[----:B------:R-:W3:Y:S04]  /*04c0*/  LDS.128 R36, [R44+0xc0] ;  /* 0x0000c0002c247984 */ /* 0x000ee80000000c00 */
[----:B------:R-:W4:Y:S04]  /*04d0*/  LDS.128 R8, [R47+0x100] ;  /* 0x000100002f087984 */ /* 0x000f280000000c00 */
[----:B------:R-:W5:Y:S01]  /*04e0*/  LDS.128 R4, [R47+0x200] ;  /* 0x000200002f047984 */ /* 0x000f620000000c00 */
[----:B0-----:R-:W-:Y:S01]  /*04f0*/  FFMA R19, R12, R24, R50 ;  /* 0x000000180c137223 */ /* 0x001fe20000000032 */
[C---:B------:R-:W-:Y:S01]  /*0500*/  FFMA R48, R24.reuse, R13, R48 ;  /* 0x0000000d18307223 */ /* 0x040fe20000000030 */
[C---:B------:R-:W-:Y:S01]  /*0510*/  FFMA R23, R24.reuse, R14, R30 ;  /* 0x0000000e18177223 */ /* 0x040fe2000000001e */
[----:B------:R-:W-:Y:S01]  /*0520*/  FFMA R24, R24, R15, R52 ;  /* 0x0000000f18187223 */ /* 0x000fe20000000034 */
[----:B-1----:R-:W-:Y:S01]  /*0530*/  FFMA R50, R12, R40, R29 ;  /* 0x000000280c327223 */ /* 0x002fe2000000001d */
[C---:B------:R-:W-:Y:S01]  /*0540*/  FFMA R52, R40.reuse, R13, R49 ;  /* 0x0000000d28347223 */ /* 0x040fe20000000031 */
[C---:B------:R-:W-:Y:S01]  /*0550*/  FFMA R53, R40.reuse, R14, R53 ;  /* 0x0000000e28357223 */ /* 0x040fe20000000035 */
[----:B------:R-:W-:Y:S01]  /*0560*/  FFMA R20, R40, R15, R20 ;  /* 0x0000000f28147223 */ /* 0x000fe20000000014 */
[----:B--2---:R-:W-:Y:S01]  /*0570*/  FFMA R40, R12, R32, R21 ;  /* 0x000000200c287223 */ /* 0x004fe20000000015 */
[C---:B------:R-:W-:Y:S01]  /*0580*/  FFMA R17, R32.reuse, R14, R17 ;  /* 0x0000000e20117223 */ /* 0x040fe20000000011 */
[-C--:B------:R-:W-:Y:S01]  /*0590*/  FFMA R21, R32, R13.reuse, R31 ;  /* 0x0000000d20157223 */ /* 0x080fe2000000001f */
[----:B---3--:R-:W-:Y:S01]  /*05a0*/  FFMA R12, R12, R36, R51 ;  /* 0x000000240c0c7223 */ /* 0x008fe20000000033 */
[C---:B------:R-:W-:Y:S01]  /*05b0*/  FFMA R16, R36.reuse, R13, R16 ;  /* 0x0000000d24107223 */ /* 0x040fe20000000010 */
[C---:B------:R-:W-:Y:S01]  /*05c0*/  FFMA R14, R36.reuse, R14, R18 ;  /* 0x0000000e240e7223 */ /* 0x040fe20000000012 */
[----:B------:R-:W-:-:S02]  /*05d0*/  FFMA R36, R36, R15, R28 ;  /* 0x0000000f24247223 */ /* 0x000fc4000000001c */
[----:B------:R-:W0:Y:S01]  /*05e0*/  LDS.128 R28, [R47+0x300] ;  /* 0x000300002f1c7984 */ /* 0x000e220000000c00 */
[----:B------:R-:W-:Y:S01]  /*05f0*/  FFMA R22, R32, R15, R22 ;  /* 0x0000000f20167223 */ /* 0x000fe20000000016 */
[C---:B----4-:R-:W-:Y:S01]  /*0600*/  FFMA R19, R8.reuse, R25, R19 ;  /* 0x0000001908137223 */ /* 0x050fe20000000013 */
[C---:B------:R-:W-:Y:S01]  /*0610*/  FFMA R13, R8.reuse, R41, R50 ;  /* 0x00000029080d7223 */ /* 0x040fe20000000032 */
[CC--:B------:R-:W-:Y:S01]  /*0620*/  FFMA R49, R8.reuse, R33.reuse, R40 ;  /* 0x0000002108317223 */ /* 0x0c0fe20000000028 */
[C---:B------:R-:W-:Y:S01]  /*0630*/  FFMA R21, R9.reuse, R33, R21 ;  /* 0x0000002109157223 */ /* 0x040fe20000000015 */
[----:B------:R-:W-:Y:S01]  /*0640*/  FFMA R51, R8, R37, R12 ;  /* 0x0000002508337223 */ /* 0x000fe2000000000c */
[C---:B------:R-:W-:Y:S01]  /*0650*/  FFMA R48, R9.reuse, R25, R48 ;  /* 0x0000001909307223 */ /* 0x040fe20000000030 */
[C---:B------:R-:W-:Y:S01]  /*0660*/  FFMA R52, R9.reuse, R41, R52 ;  /* 0x0000002909347223 */ /* 0x040fe20000000034 */
[----:B------:R-:W-:Y:S01]  /*0670*/  FFMA R8, R9, R37, R16 ;  /* 0x0000002509087223 */ /* 0x000fe20000000010 */
[CC--:B------:R-:W-:Y:S01]  /*0680*/  FFMA R9, R10.reuse, R25.reuse, R23 ;  /* 0x000000190a097223 */ /* 0x0c0fe20000000017 */
[C---:B------:R-:W-:Y:S01]  /*0690*/  FFMA R24, R11.reuse, R25, R24 ;  /* 0x000000190b187223 */ /* 0x040fe20000000018 */
[C---:B------:R-:W-:Y:S01]  /*06a0*/  FFMA R53, R10.reuse, R41, R53 ;  /* 0x000000290a357223 */ /* 0x040fe20000000035 */
[----:B------:R-:W-:Y:S01]  /*06b0*/  FFMA R15, R10, R33, R17 ;  /* 0x000000210a0f7223 */ /* 0x000fe20000000011 */
[C---:B-----5:R-:W-:Y:S01]  /*06c0*/  FFMA R25, R4.reuse, R26, R19 ;  /* 0x0000001a04197223 */ /* 0x060fe20000000013 */
[C---:B------:R-:W-:Y:S01]  /*06d0*/  FFMA R12, R4.reuse, R42, R13 ;  /* 0x0000002a040c7223 */ /* 0x040fe2000000000d */
[----:B------:R-:W-:Y:S01]  /*06e0*/  FFMA R32, R4, R34, R49 ;  /* 0x0000002204207223 */ /* 0x000fe20000000031 */
[----:B------:R-:W-:Y:S01]  /*06f0*/  FFMA R14, R10, R37, R14 ;  /* 0x000000250a0e7223 */ /* 0x000fe2000000000e */
[C---:B------:R-:W-:Y:S01]  /*0700*/  FFMA R41, R11.reuse, R41, R20 ;  /* 0x000000290b297223 */ /* 0x040fe20000000014 */
[----:B------:R-:W-:Y:S01]  /*0710*/  FFMA R33, R11, R33, R22 ;  /* 0x000000210b217223 */ /* 0x000fe20000000016 */
[----:B------:R-:W-:Y:S01]  /*0720*/  FFMA R4, R4, R38, R51 ;  /* 0x0000002604047223 */ /* 0x000fe20000000033 */
[----:B------:R-:W-:Y:S01]  /*0730*/  FFMA R40, R5, R34, R21 ;  /* 0x0000002205287223 */ /* 0x000fe20000000015 */
[----:B------:R-:W-:Y:S01]  /*0740*/  FFMA R37, R11, R37, R36 ;  /* 0x000000250b257223 */ /* 0x000fe20000000024 */
[C---:B------:R-:W-:Y:S01]  /*0750*/  FFMA R48, R5.reuse, R26, R48 ;  /* 0x0000001a05307223 */ /* 0x040fe20000000030 */
[C---:B------:R-:W-:Y:S01]  /*0760*/  FFMA R52, R5.reuse, R42, R52 ;  /* 0x0000002a05347223 */ /* 0x040fe20000000034 */
[----:B------:R-:W-:Y:S01]  /*0770*/  FFMA R13, R5, R38, R8 ;  /* 0x00000026050d7223 */ /* 0x000fe20000000008 */
[----:B------:R-:W-:Y:S01]  /*0780*/  LDS.128 R20, [R47+0x400] ;  /* 0x000400002f147984 */ /* 0x000fe20000000c00 */
[----:B------:R-:W-:-:S03]  /*0790*/  FFMA R36, R6, R42, R53 ;  /* 0x0000002a06247223 */ /* 0x000fc60000000035 */
[----:B------:R-:W1:Y:S01]  /*07a0*/  LDS.128 R16, [R44+0x10] ;  /* 0x000010002c107984 */ /* 0x000e620000000c00 */
[C---:B------:R-:W-:Y:S01]  /*07b0*/  FFMA R51, R6.reuse, R26, R9 ;  /* 0x0000001a06337223 */ /* 0x040fe20000000009 */
[C---:B------:R-:W-:Y:S01]  /*07c0*/  FFMA R50, R6.reuse, R34, R15 ;  /* 0x0000002206327223 */ /* 0x040fe2000000000f */
[----:B------:R-:W-:Y:S01]  /*07d0*/  FFMA R49, R6, R38, R14 ;  /* 0x0000002606317223 */ /* 0x000fe2000000000e */
[C---:B------:R-:W-:Y:S01]  /*07e0*/  FFMA R42, R7.reuse, R42, R41 ;  /* 0x0000002a072a7223 */ /* 0x040fe20000000029 */
[C---:B------:R-:W-:Y:S01]  /*07f0*/  FFMA R24, R7.reuse, R26, R24 ;  /* 0x0000001a07187223 */ /* 0x040fe20000000018 */
[----:B------:R-:W2:Y:S01]  /*0800*/  LDS.128 R8, [R44+0x50] ;  /* 0x000050002c087984 */ /* 0x000ea20000000c00 */
[C---:B------:R-:W-:Y:S01]  /*0810*/  FFMA R34, R7.reuse, R34, R33 ;  /* 0x0000002207227223 */ /* 0x040fe20000000021 */
[----:B------:R-:W-:Y:S01]  /*0820*/  FFMA R38, R7, R38, R37 ;  /* 0x0000002607267223 */ /* 0x000fe20000000025 */
[C---:B0-----:R-:W-:Y:S01]  /*0830*/  FFMA R41, R28.reuse, R39, R4 ;  /* 0x000000271c297223 */ /* 0x041fe20000000004 */
[C---:B------:R-:W-:Y:S01]  /*0840*/  FFMA R48, R29.reuse, R27, R48 ;  /* 0x0000001b1d307223 */ /* 0x040fe20000000030 */
[C---:B------:R-:W-:Y:S01]  /*0850*/  FFMA R52, R29.reuse, R43, R52 ;  /* 0x0000002b1d347223 */ /* 0x040fe20000000034 */
[C---:B------:R-:W-:Y:S01]  /*0860*/  FFMA R40, R29.reuse, R35, R40 ;  /* 0x000000231d287223 */ /* 0x040fe20000000028 */
[----:B------:R-:W-:Y:S01]  /*0870*/  FFMA R53, R28, R43, R12 ;  /* 0x0000002b1c357223 */ /* 0x000fe2000000000c */
[----:B------:R-:W0:Y:S01]  /*0880*/  LDS.128 R4, [R44+0x90] ;  /* 0x000090002c047984 */ /* 0x000e220000000c00 */
[----:B------:R-:W-:-:S03]  /*0890*/  FFMA R29, R29, R39, R13 ;  /* 0x000000271d1d7223 */ /* 0x000fc6000000000d */
[----:B------:R-:W3:Y:S01]  /*08a0*/  LDS.128 R12, [R44+0xd0] ;  /* 0x0000d0002c0c7984 */ /* 0x000ee20000000c00 */
[C---:B------:R-:W-:Y:S01]  /*08b0*/  FFMA R33, R28.reuse, R27, R25 ;  /* 0x0000001b1c217223 */ /* 0x040fe20000000019 */
[----:B------:R-:W-:Y:S01]  /*08c0*/  FFMA R37, R28, R35, R32 ;  /* 0x000000231c257223 */ /* 0x000fe20000000020 */
[CC--:B------:R-:W-:Y:S01]  /*08d0*/  FFMA R28, R30.reuse, R27.reuse, R51 ;  /* 0x0000001b1e1c7223 */ /* 0x0c0fe20000000033 */
[C---:B------:R-:W-:Y:S01]  /*08e0*/  FFMA R32, R31.reuse, R27, R24 ;  /* 0x0000001b1f207223 */ /* 0x040fe20000000018 */
[C---:B------:R-:W-:Y:S01]  /*08f0*/  FFMA R51, R30.reuse, R43, R36 ;  /* 0x0000002b1e337223 */ /* 0x040fe20000000024 */
[C---:B------:R-:W-:Y:S01]  /*0900*/  FFMA R50, R30.reuse, R35, R50 ;  /* 0x000000231e327223 */ /* 0x040fe20000000032 */
[----:B------:R-:W-:Y:S01]  /*0910*/  FFMA R49, R30, R39, R49 ;  /* 0x000000271e317223 */ /* 0x000fe20000000031 */
[----:B------:R-:W4:Y:S01]  /*0920*/  LDS.128 R24, [R47+0x500] ;  /* 0x000500002f187984 */ /* 0x000f220000000c00 */
[C---:B------:R-:W-:Y:S01]  /*0930*/  FFMA R42, R31.reuse, R43, R42 ;  /* 0x0000002b1f2a7223 */ /* 0x040fe2000000002a */
[C---:B------:R-:W-:Y:S01]  /*0940*/  FFMA R30, R31.reuse, R35, R34 ;  /* 0x000000231f1e7223 */ /* 0x040fe20000000022 */
[----:B------:R-:W-:Y:S01]  /*0950*/  FFMA R38, R31, R39, R38 ;  /* 0x000000271f267223 */ /* 0x000fe20000000026 */
[----:B-1----:R-:W-:Y:S01]  /*0960*/  FFMA R31, R20, R16, R33 ;  /* 0x00000010141f7223 */ /* 0x002fe20000000021 */
[C---:B------:R-:W-:Y:S01]  /*0970*/  FFMA R48, R16.reuse, R21, R48 ;  /* 0x0000001510307223 */ /* 0x040fe20000000030 */
[C---:B------:R-:W-:Y:S01]  /*0980*/  FFMA R39, R16.reuse, R22, R28 ;  /* 0x0000001610277223 */ /* 0x040fe2000000001c */
[----:B------:R-:W-:-:S02]  /*0990*/  FFMA R16, R16, R23, R32 ;  /* 0x0000001710107223 */ /* 0x000fc40000000020 */
[----:B------:R-:W1:Y:S01]  /*09a0*/  LDS.128 R32, [R47+0x600] ;  /* 0x000600002f207984 */ /* 0x000e620000000c00 */
[----:B--2---:R-:W-:Y:S01]  /*09b0*/  FFMA R28, R20, R8, R53 ;  /* 0x00000008141c7223 */ /* 0x004fe20000000035 */
[C---:B------:R-:W-:Y:S01]  /*09c0*/  FFMA R52, R8.reuse, R21, R52 ;  /* 0x0000001508347223 */ /* 0x040fe20000000034 */
[C---:B------:R-:W-:Y:S01]  /*09d0*/  FFMA R36, R8.reuse, R22, R51 ;  /* 0x0000001608247223 */ /* 0x040fe20000000033 */
[----:B------:R-:W-:Y:S01]  /*09e0*/  FFMA R42, R8, R23, R42 ;  /* 0x00000017082a7223 */ /* 0x000fe2000000002a */
[----:B0-----:R-:W-:Y:S01]  /*09f0*/  FFMA R8, R20, R4, R37 ;  /* 0x0000000414087223 */ /* 0x001fe20000000025 */
[C---:B------:R-:W-:Y:S01]  /*0a00*/  FFMA R40, R4.reuse, R21, R40 ;  /* 0x0000001504287223 */ /* 0x040fe20000000028 */
[C---:B------:R-:W-:Y:S01]  /*0a10*/  FFMA R50, R4.reuse, R22, R50 ;  /* 0x0000001604327223 */ /* 0x040fe20000000032 */
[----:B------:R-:W-:Y:S01]  /*0a20*/  FFMA R30, R4, R23, R30 ;  /* 0x00000017041e7223 */ /* 0x000fe2000000001e */
[----:B---3--:R-:W-:Y:S01]  /*0a30*/  FFMA R43, R20, R12, R41 ;  /* 0x0000000c142b7223 */ /* 0x008fe20000000029 */
[C---:B------:R-:W-:Y:S01]  /*0a40*/  FFMA R37, R12.reuse, R21, R29 ;  /* 0x000000150c257223 */ /* 0x040fe2000000001d */
[C---:B------:R-:W-:Y:S01]  /*0a50*/  FFMA R4, R12.reuse, R22, R49 ;  /* 0x000000160c047223 */ /* 0x040fe20000000031 */
[----:B------:R-:W-:-:S02]  /*0a60*/  FFMA R38, R12, R23, R38 ;  /* 0x000000170c267223 */ /* 0x000fc40000000026 */
[----:B------:R-:W0:Y:S01]  /*0a70*/  LDS.128 R20, [R47+0x700] ;  /* 0x000700002f147984 */ /* 0x000e220000000c00 */
[C---:B----4-:R-:W-:Y:S01]  /*0a80*/  FFMA R49, R24.reuse, R13, R43 ;  /* 0x0000000d18317223 */ /* 0x050fe2000000002b */
[C---:B------:R-:W-:Y:S01]  /*0a90*/  FFMA R31, R24.reuse, R17, R31 ;  /* 0x00000011181f7223 */ /* 0x040fe2000000001f */
[C---:B------:R-:W-:Y:S01]  /*0aa0*/  FFMA R29, R24.reuse, R9, R28 ;  /* 0x00000009181d7223 */ /* 0x040fe2000000001c */
[----:B------:R-:W-:Y:S01]  /*0ab0*/  FFMA R41, R24, R5, R8 ;  /* 0x0000000518297223 */ /* 0x000fe20000000008 */
[C---:B------:R-:W-:Y:S01]  /*0ac0*/  FFMA R48, R25.reuse, R17, R48 ;  /* 0x0000001119307223 */ /* 0x040fe20000000030 */
        /* <DEDUP_REMOVED lines=11> */
[C---:B-1----:R-:W-:Y:S01]  /*0b80*/  FFMA R36, R32.reuse, R14, R49 ;  /* 0x0000000e20247223 */ /* 0x042fe20000000031 */
[C---:B------:R-:W-:Y:S01]  /*0b90*/  FFMA R17, R32.reuse, R18, R31 ;  /* 0x0000001220117223 */ /* 0x040fe2000000001f */
[C---:B------:R-:W-:Y:S01]  /*0ba0*/  FFMA R4, R32.reuse, R10, R29 ;  /* 0x0000000a20047223 */ /* 0x040fe2000000001d */
[-C--:B------:R-:W-:Y:S01]  /*0bb0*/  FFMA R12, R32, R6.reuse, R41 ;  /* 0x00000006200c7223 */ /* 0x080fe20000000029 */
[C---:B------:R-:W-:Y:S01]  /*0bc0*/  FFMA R32, R33.reuse, R6, R40 ;  /* 0x0000000621207223 */ /* 0x040fe20000000028 */
[C---:B------:R-:W-:Y:S01]  /*0bd0*/  FFMA R41, R34.reuse, R18, R39 ;  /* 0x0000001222297223 */ /* 0x040fe20000000027 */
[C---:B------:R-:W-:Y:S01]  /*0be0*/  FFMA R40, R34.reuse, R10, R37 ;  /* 0x0000000a22287223 */ /* 0x040fe20000000025 */
[C---:B------:R-:W-:Y:S01]  /*0bf0*/  FFMA R42, R34.reuse, R6, R43 ;  /* 0x00000006222a7223 */ /* 0x040fe2000000002b */
[-C--:B------:R-:W-:Y:S01]  /*0c00*/  FFMA R50, R33, R14.reuse, R25 ;  /* 0x0000000e21327223 */ /* 0x080fe20000000019 */
[----:B------:R-:W-:Y:S01]  /*0c10*/  LDS.128 R28, [R44+0x20] ;  /* 0x000020002c1c7984 */ /* 0x000fe20000000c00 */
[----:B------:R-:W-:Y:S01]  /*0c20*/  FFMA R52, R34, R14, R51 ;  /* 0x0000000e22347223 */ /* 0x000fe20000000033 */
[----:B------:R-:W-:Y:S01]  /*0c30*/  FFMA R6, R35, R6, R5 ;  /* 0x0000000623067223 */ /* 0x000fe20000000005 */
[----:B------:R-:W-:Y:S01]  /*0c40*/  FFMA R8, R33, R10, R53 ;  /* 0x0000000a21087223 */ /* 0x000fe20000000035 */
[----:B------:R-:W1:Y:S01]  /*0c50*/  LDS.128 R24, [R47+0x800] ;  /* 0x000800002f187984 */ /* 0x000e620000000c00 */
[----:B------:R-:W-:Y:S01]  /*0c60*/  FFMA R14, R35, R14, R13 ;  /* 0x0000000e230e7223 */ /* 0x000fe2000000000d */
[-C--:B------:R-:W-:Y:S01]  /*0c70*/  FFMA R48, R33, R18.reuse, R48 ;  /* 0x0000001221307223 */ /* 0x080fe20000000030 */
[C---:B------:R-:W-:Y:S01]  /*0c80*/  FFMA R16, R35.reuse, R18, R16 ;  /* 0x0000001223107223 */ /* 0x040fe20000000010 */
[----:B------:R-:W-:Y:S01]  /*0c90*/  FFMA R10, R35, R10, R9 ;  /* 0x0000000a230a7223 */ /* 0x000fe20000000009 */
[C---:B0-----:R-:W-:Y:S01]  /*0ca0*/  FFMA R49, R20.reuse, R15, R36 ;  /* 0x0000000f14317223 */ /* 0x041fe20000000024 */
[C---:B------:R-:W-:Y:S01]  /*0cb0*/  FFMA R5, R20.reuse, R19, R17 ;  /* 0x0000001314057223 */ /* 0x040fe20000000011 */
[----:B------:R-:W0:Y:S01]  /*0cc0*/  LDS.128 R36, [R44+0x60] ;  /* 0x000060002c247984 */ /* 0x000e220000000c00 */
[C---:B------:R-:W-:Y:S01]  /*0cd0*/  FFMA R13, R20.reuse, R11, R4 ;  /* 0x0000000b140d7223 */ /* 0x040fe20000000004 */
[-C--:B------:R-:W-:Y:S01]  /*0ce0*/  FFMA R17, R20, R7.reuse, R12 ;  /* 0x0000000714117223 */ /* 0x080fe2000000000c */
[----:B------:R-:W-:Y:S01]  /*0cf0*/  FFMA R53, R21, R7, R32 ;  /* 0x0000000715357223 */ /* 0x000fe20000000020 */
[C---:B------:R-:W-:Y:S01]  /*0d00*/  FFMA R4, R22.reuse, R19, R41 ;  /* 0x0000001316047223 */ /* 0x040fe20000000029 */
[----:B------:R-:W2:Y:S01]  /*0d10*/  LDS.128 R32, [R44+0xa0] ;  /* 0x0000a0002c207984 */ /* 0x000ea20000000c00 */
[C---:B------:R-:W-:Y:S01]  /*0d20*/  FFMA R12, R22.reuse, R11, R40 ;  /* 0x0000000b160c7223 */ /* 0x040fe20000000028 */
[----:B------:R-:W-:-:S02]  /*0d30*/  FFMA R18, R22, R7, R42 ;  /* 0x0000000716127223 */ /* 0x000fc4000000002a */
[----:B------:R-:W3:Y:S01]  /*0d40*/  LDS.128 R40, [R44+0xe0] ;  /* 0x0000e0002c287984 */ /* 0x000ee20000000c00 */
[----:B------:R-:W-:Y:S01]  /*0d50*/  FFMA R52, R22, R15, R52 ;  /* 0x0000000f16347223 */ /* 0x000fe20000000034 */
[----:B------:R-:W-:Y:S01]  /*0d60*/  FFMA R22, R23, R19, R16 ;  /* 0x0000001317167223 */ /* 0x000fe20000000010 */
[-C--:B------:R-:W-:Y:S01]  /*0d70*/  FFMA R51, R21, R11.reuse, R8 ;  /* 0x0000000b15337223 */ /* 0x080fe20000000008 */
[----:B------:R-:W-:Y:S01]  /*0d80*/  FFMA R16, R23, R11, R10 ;  /* 0x0000000b17107223 */ /* 0x000fe2000000000a */
[----:B------:R-:W-:Y:S01]  /*0d90*/  FFMA R48, R21, R19, R48 ;  /* 0x0000001315307223 */ /* 0x000fe20000000030 */
[----:B------:R-:W4:Y:S01]  /*0da0*/  LDS.128 R8, [R47+0x900] ;  /* 0x000900002f087984 */ /* 0x000f220000000c00 */
[C---:B------:R-:W-:Y:S01]  /*0db0*/  FFMA R20, R23.reuse, R7, R6 ;  /* 0x0000000717147223 */ /* 0x040fe20000000006 */
[-C--:B------:R-:W-:Y:S01]  /*0dc0*/  FFMA R14, R23, R15.reuse, R14 ;  /* 0x0000000f170e7223 */ /* 0x080fe2000000000e */
[----:B------:R-:W-:Y:S01]  /*0dd0*/  FFMA R21, R21, R15, R50 ;  /* 0x0000000f15157223 */ /* 0x000fe20000000032 */
[----:B-1----:R-:W-:Y:S01]  /*0de0*/  FFMA R19, R24, R28, R5 ;  /* 0x0000001c18137223 */ /* 0x002fe20000000005 */
[C---:B------:R-:W-:Y:S01]  /*0df0*/  FFMA R48, R28.reuse, R25, R48 ;  /* 0x000000191c307223 */ /* 0x040fe20000000030 */
[C---:B------:R-:W-:Y:S01]  /*0e00*/  FFMA R23, R28.reuse, R26, R4 ;  /* 0x0000001a1c177223 */ /* 0x040fe20000000004 */
[----:B------:R-:W-:Y:S01]  /*0e10*/  FFMA R28, R28, R27, R22 ;  /* 0x0000001b1c1c7223 */ /* 0x000fe20000000016 */
[----:B------:R-:W1:Y:S01]  /*0e20*/  LDS.128 R4, [R47+0xa00] ;  /* 0x000a00002f047984 */ /* 0x000e620000000c00 */
[----:B0-----:R-:W-:Y:S01]  /*0e30*/  FFMA R50, R36, R25, R51 ;  /* 0x0000001924327223 */ /* 0x001fe20000000033 */
[----:B------:R-:W-:Y:S01]  /*0e40*/  FFMA R22, R24, R36, R13 ;  /* 0x0000002418167223 */ /* 0x000fe2000000000d */
[C---:B------:R-:W-:Y:S01]  /*0e50*/  FFMA R51, R36.reuse, R26, R12 ;  /* 0x0000001a24337223 */ /* 0x040fe2000000000c */
[----:B------:R-:W-:Y:S01]  /*0e60*/  FFMA R16, R36, R27, R16 ;  /* 0x0000001b24107223 */ /* 0x000fe20000000010 */
[----:B--2---:R-:W-:Y:S01]  /*0e70*/  FFMA R36, R24, R32, R17 ;  /* 0x0000002018247223 */ /* 0x004fe20000000011 */
        /* <DEDUP_REMOVED lines=11> */
[C---:B------:R-:W-:Y:S01]  /*0f30*/  FFMA R19, R8.reuse, R29, R19 ;  /* 0x0000001d08137223 */ /* 0x040fe20000000013 */
[C---:B------:R-:W-:Y:S01]  /*0f40*/  FFMA R17, R8.reuse, R37, R22 ;  /* 0x0000002508117223 */ /* 0x040fe20000000016 */
[C---:B------:R-:W-:Y:S01]  /*0f50*/  FFMA R21, R8.reuse, R33, R36 ;  /* 0x0000002108157223 */ /* 0x040fe20000000024 */
[-C--:B------:R-:W-:Y:S01]  /*0f60*/  FFMA R9, R9, R41.reuse, R24 ;  /* 0x0000002909097223 */ /* 0x080fe20000000018 */
[----:B------:R-:W-:Y:S01]  /*0f70*/  FFMA R25, R8, R41, R32 ;  /* 0x0000002908197223 */ /* 0x000fe20000000020 */
[CC--:B------:R-:W-:Y:S01]  /*0f80*/  FFMA R23, R10.reuse, R29.reuse, R23 ;  /* 0x0000001d0a177223 */ /* 0x0c0fe20000000017 */
[C---:B------:R-:W-:Y:S01]  /*0f90*/  FFMA R28, R11.reuse, R29, R28 ;  /* 0x0000001d0b1c7223 */ /* 0x040fe2000000001c */
[C---:B------:R-:W-:Y:S01]  /*0fa0*/  FFMA R51, R10.reuse, R37, R51 ;  /* 0x000000250a337223 */ /* 0x040fe20000000033 */
[C---:B------:R-:W-:Y:S01]  /*0fb0*/  FFMA R27, R10.reuse, R33, R18 ;  /* 0x000000210a1b7223 */ /* 0x040fe20000000012 */
[----:B------:R-:W-:Y:S01]  /*0fc0*/  FFMA R49, R10, R41, R52 ;  /* 0x000000290a317223 */ /* 0x000fe20000000034 */
        /* <DEDUP_REMOVED lines=8> */
[----:B------:R-:W-:Y:S01]  /*1050*/  LDS.128 R16, [R47+0xc00] ;  /* 0x000c00002f107984 */ /* 0x000fe20000000c00 */
[C---:B------:R-:W-:Y:S01]  /*1060*/  FFMA R50, R5.reuse, R38, R50 ;  /* 0x0000002605327223 */ /* 0x040fe20000000032 */
[----:B------:R-:W-:-:S02]  /*1070*/  FFMA R36, R5, R34, R53 ;  /* 0x0000002205247223 */ /* 0x000fc40000000035 */
[----:B------:R-:W1:Y:S01]  /*1080*/  LDS.128 R8, [R44+0x30] ;  /* 0x000030002c087984 */ /* 0x000e620000000c00 */
[C---:B------:R-:W-:Y:S01]  /*1090*/  FFMA R32, R6.reuse, R38, R51 ;  /* 0x0000002606207223 */ /* 0x040fe20000000033 */
[C---:B------:R-:W-:Y:S01]  /*10a0*/  FFMA R53, R6.reuse, R30, R23 ;  /* 0x0000001e06357223 */ /* 0x040fe20000000017 */
[C---:B------:R-:W-:Y:S01]  /*10b0*/  FFMA R40, R6.reuse, R34, R27 ;  /* 0x0000002206287223 */ /* 0x040fe2000000001b */
[----:B------:R-:W-:Y:S01]  /*10c0*/  FFMA R49, R6, R42, R49 ;  /* 0x0000002a06317223 */ /* 0x000fe20000000031 */
[----:B------:R-:W-:Y:S01]  /*10d0*/  FFMA R38, R7, R38, R37 ;  /* 0x0000002607267223 */ /* 0x000fe20000000025 */
[-C--:B------:R-:W-:Y:S01]  /*10e0*/  FFMA R48, R5, R30.reuse, R48 ;  /* 0x0000001e05307223 */ /* 0x080fe20000000030 */
[C---:B------:R-:W-:Y:S01]  /*10f0*/  FFMA R28, R7.reuse, R30, R28 ;  /* 0x0000001e071c7223 */ /* 0x040fe2000000001c */
[----:B------:R-:W2:Y:S01]  /*1100*/  LDS.128 R20, [R44+0x70] ;  /* 0x000070002c147984 */ /* 0x000ea20000000c00 */
[C---:B------:R-:W-:Y:S01]  /*1110*/  FFMA R34, R7.reuse, R34, R33 ;  /* 0x0000002207227223 */ /* 0x040fe20000000021 */
[----:B------:R-:W-:Y:S01]  /*1120*/  FFMA R42, R7, R42, R41 ;  /* 0x0000002a072a7223 */ /* 0x000fe20000000029 */
[C---:B0-----:R-:W-:Y:S01]  /*1130*/  FFMA R37, R12.reuse, R43, R4 ;  /* 0x0000002b0c257223 */ /* 0x041fe20000000004 */
[C---:B------:R-:W-:Y:S01]  /*1140*/  FFMA R51, R12.reuse, R39, R24 ;  /* 0x000000270c337223 */ /* 0x040fe20000000018 */
[C---:B------:R-:W-:Y:S01]  /*1150*/  FFMA R33, R12.reuse, R35, R26 ;  /* 0x000000230c217223 */ /* 0x040fe2000000001a */
[----:B------:R-:W0:Y:S04]  /*1160*/  LDS.128 R4, [R44+0xb0] ;  /* 0x0000b0002c047984 */ /* 0x000e280000000c00 */
[----:B------:R-:W3:Y:S01]  /*1170*/  LDS.128 R24, [R44+0xf0] ;  /* 0x0000f0002c187984 */ /* 0x000ee20000000c00 */
[-C--:B------:R-:W-:Y:S01]  /*1180*/  FFMA R41, R12, R31.reuse, R29 ;  /* 0x0000001f0c297223 */ /* 0x080fe2000000001d */
[C---:B------:R-:W-:Y:S01]  /*1190*/  FFMA R48, R13.reuse, R31, R48 ;  /* 0x0000001f0d307223 */ /* 0x040fe20000000030 */
[C---:B------:R-:W-:Y:S01]  /*11a0*/  FFMA R50, R13.reuse, R39, R50 ;  /* 0x000000270d327223 */ /* 0x040fe20000000032 */
[C---:B------:R-:W-:Y:S01]  /*11b0*/  FFMA R36, R13.reuse, R35, R36 ;  /* 0x000000230d247223 */ /* 0x040fe20000000024 */
[----:B------:R-:W-:Y:S01]  /*11c0*/  FFMA R52, R13, R43, R52 ;  /* 0x0000002b0d347223 */ /* 0x000fe20000000034 */
[CC--:B------:R-:W-:Y:S01]  /*11d0*/  FFMA R13, R14.reuse, R31.reuse, R53 ;  /* 0x0000001f0e0d7223 */ /* 0x0c0fe20000000035 */
[C---:B------:R-:W-:Y:S01]  /*11e0*/  FFMA R12, R15.reuse, R31, R28 ;  /* 0x0000001f0f0c7223 */ /* 0x040fe2000000001c */
[CC--:B------:R-:W-:Y:S01]  /*11f0*/  FFMA R40, R14.reuse, R35.reuse, R40 ;  /* 0x000000230e287223 */ /* 0x0c0fe20000000028 */
[----:B------:R-:W4:Y:S01]  /*1200*/  LDS.128 R28, [R47+0xd00] ;  /* 0x000d00002f1c7984 */ /* 0x000f220000000c00 */
[C---:B------:R-:W-:Y:S01]  /*1210*/  FFMA R34, R15.reuse, R35, R34 ;  /* 0x000000230f227223 */ /* 0x040fe20000000022 */
[CC--:B------:R-:W-:Y:S01]  /*1220*/  FFMA R53, R14.reuse, R39.reuse, R32 ;  /* 0x000000270e357223 */ /* 0x0c0fe20000000020 */
[C---:B------:R-:W-:Y:S01]  /*1230*/  FFMA R38, R15.reuse, R39, R38 ;  /* 0x000000270f267223 */ /* 0x040fe20000000026 */
[-C--:B------:R-:W-:Y:S01]  /*1240*/  FFMA R49, R14, R43.reuse, R49 ;  /* 0x0000002b0e317223 */ /* 0x080fe20000000031 */
        /* <DEDUP_REMOVED lines=18> */
[----:B------:R0:W2:Y:S01]  /*1370*/  LDS.128 R16, [R47+0xf00] ;  /* 0x000f00002f107984 */ /* 0x0000a20000000c00 */
[----:B------:R-:W-:Y:S01]  /*1380*/  MOV R33, UR12 ;  /* 0x0000000c00217c02 */ /* 0x000fe20008000f00 */
[----:B------:R-:W-:Y:S02]  /*1390*/  UIADD3 UR5, UPT, UPT, UR5, 0x10, URZ ;  /* 0x0000001005057890 */ /* 0x000fe4000fffe0ff */
[----:B------:R-:W-:Y:S01]  /*13a0*/  UIADD3 UR8, UPT, UPT, UR6, UR12, URZ ;  /* 0x0000000c06087290 */ /* 0x000fe2000fffe0ff */
[----:B------:R-:W-:Y:S01]  /*13b0*/  LEA R2, R33, R2, 0x4 ;  /* 0x0000000221027211 */ /* 0x000fe200078e20ff */
[C---:B----4-:R-:W-:Y:S01]  /*13c0*/  FFMA R41, R28.reuse, R9, R41 ;  /* 0x000000091c297223 */ /* 0x050fe20000000029 */
[C---:B------:R-:W-:Y:S01]  /*13d0*/  FFMA R33, R28.reuse, R21, R32 ;  /* 0x000000151c217223 */ /* 0x040fe20000000020 */
[C---:B------:R-:W-:Y:S01]  /*13e0*/  FFMA R37, R28.reuse, R5, R20 ;  /* 0x000000051c257223 */ /* 0x040fe20000000014 */
[----:B------:R-:W-:Y:S01]  /*13f0*/  FFMA R39, R28, R25, R4 ;  /* 0x000000191c277223 */ /* 0x000fe20000000004 */
[C---:B------:R-:W-:Y:S01]  /*1400*/  FFMA R48, R29.reuse, R9, R48 ;  /* 0x000000091d307223 */ /* 0x040fe20000000030 */
[C---:B------:R-:W-:Y:S01]  /*1410*/  FFMA R43, R29.reuse, R21, R50 ;  /* 0x000000151d2b7223 */ /* 0x040fe20000000032 */
[C---:B------:R-:W-:Y:S01]  /*1420*/  FFMA R51, R29.reuse, R5, R36 ;  /* 0x000000051d337223 */ /* 0x040fe20000000024 */
[----:B------:R-:W-:Y:S01]  /*1430*/  UISETP.GE.AND UP0, UPT, UR5, UR8, UPT ;  /* 0x000000080500728c */ /* 0x000fe2000bf06270 */
[----:B------:R-:W-:Y:S01]  /*1440*/  FFMA R29, R29, R25, R52 ;  /* 0x000000191d1d7223 */ /* 0x000fe20000000034 */
[C---:B------:R-:W-:Y:S01]  /*1450*/  FFMA R35, R30.reuse, R9, R35 ;  /* 0x000000091e237223 */ /* 0x040fe20000000023 */
[C---:B------:R-:W-:Y:S01]  /*1460*/  FFMA R53, R30.reuse, R21, R53 ;  /* 0x000000151e357223 */ /* 0x040fe20000000035 */
[C---:B0-----:R-:W-:Y:S01]  /*1470*/  FFMA R47, R30.reuse, R5, R40 ;  /* 0x000000051e2f7223 */ /* 0x041fe20000000028 */
        /* <DEDUP_REMOVED lines=21> */
[C---:B--2---:R-:W-:Y:S01]  /*15d0*/  FFMA R50, R16.reuse, R11, R41 ;  /* 0x0000000b10327223 */ /* 0x044fe20000000029 */
        /* <DEDUP_REMOVED lines=10> */
[C---:B------:R-:W-:Y:S01]  /*1680*/  FFMA R20, R19.reuse, R23, R22 ;  /* 0x0000001713147223 */ /* 0x040fe20000000016 */
[----:B------:R-:W-:Y:S01]  /*1690*/  FFMA R18, R18, R27, R14 ;  /* 0x0000001b12127223 */ /* 0x000fe2000000000e */
[C---:B------:R-:W-:Y:S01]  /*16a0*/  FFMA R52, R19.reuse, R11, R8 ;  /* 0x0000000b13347223 */ /* 0x040fe20000000008 */
[C---:B------:R-:W-:Y:S01]  /*16b0*/  FFMA R22, R19.reuse, R7, R6 ;  /* 0x0000000713167223 */ /* 0x040fe20000000006 */
[----:B------:R-:W-:Y:S01]  /*16c0*/  FFMA R28, R19, R27, R26 ;  /* 0x0000001b131c7223 */ /* 0x000fe2000000001a */
[----:B------:R-:W-:Y:S01]  /*16d0*/  IADD3 R3, PT, PT, R3, 0x10, RZ ;  /* 0x0000001003037810 */ /* 0x000fe20007ffe0ff */
[----:B------:R-:W-:Y:S06]  /*16e0*/  BAR.SYNC.DEFER_BLOCKING 0x0 ;  /* 0x0000000000007b1d */ /* 0x000fec0000010000 */
[----:B------:R-:W-:Y:S05]  /*16f0*/  BRA.U !UP0, `(.L_x_1) ;  /* 0xffffffe908e47547 */ /* 0x000fea000b83ffff */
.L_x_0:
[----:B------:R-:W0:Y:S01]  /*1700*/  S2R R0, SR_TID.X ;  /* 0x0000000000007919 */ /* 0x000e220000002100 */
[----:B------:R-:W1:Y:S01]  /*1710*/  LDC.64 R2, c[0x0][0x3a0] ;  /* 0x0000e800ff027b82 */ /* 0x000e620000000a00 */
[----:B------:R-:W-:Y:S01]  /*1720*/  MOV R7, UR4 ;  /* 0x0000000400077c02 */ /* 0x000fe20008000f00 */
[----:B------:R-:W2:Y:S01]  /*1730*/  LDCU UR4, c[0x0][0x398] ;  /* 0x00007300ff0477ac */ /* 0x000ea20008000800 */
[----:B------:R-:W3:Y:S01]  /*1740*/  S2R R4, SR_TID.Y ;  /* 0x0000000000047919 */ /* 0x000ee20000002200 */
[----:B------:R-:W4:Y:S01]  /*1750*/  LDCU UR5, c[0x0][0x380] ;  /* 0x00007000ff0577ac */ /* 0x000f220008000800 */
[----:B0-----:R-:W-:Y:S02]  /*1760*/  SHF.L.U32 R0, R0, 0x2, RZ ;  /* 0x0000000200007819 */ /* 0x001fe400000006ff */
[----:B---3--:R-:W-:Y:S02]  /*1770*/  SHF.L.U32 R5, R4, 0x2, RZ ;  /* 0x0000000204057819 */ /* 0x008fe400000006ff */
[----:B------:R-:W-:-:S05]  /*1780*/  IADD3 R0, PT, PT, R0, UR6, R7 ;  /* 0x0000000600007c10 */ /* 0x000fca000fffe007 */
[----:B------:R-:W-:-:S04]  /*1790*/  IMAD R5, R5, UR12, R0 ;  /* 0x0000000c05057c24 */ /* 0x000fc8000f8e0200 */
[----:B-1----:R-:W-:-:S05]  /*17a0*/  IMAD.WIDE R2, R5, 0x4, R2 ;  /* 0x0000000405027825 */ /* 0x002fca00078e0202 */
[----:B------:R-:W2:Y:S04]  /*17b0*/  LDG.E R0, desc[UR10][R2.64] ;  /* 0x0000000a02007981 */ /* 0x000ea8000c1e1900 */
[----:B------:R-:W3:Y:S04]  /*17c0*/  LDG.E R4, desc[UR10][R2.64+0x4] ;  /* 0x0000040a02047981 */ /* 0x000ee8000c1e1900 */
[----:B------:R-:W5:Y:S04]  /*17d0*/  LDG.E R6, desc[UR10][R2.64+0x8] ;  /* 0x0000080a02067981 */ /* 0x000f68000c1e1900 */
[----:B------:R-:W4:Y:S01]  /*17e0*/  LDG.E R7, desc[UR10][R2.64+0xc] ;  /* 0x00000c0a02077981 */ /* 0x000f22000c1e1900 */
[----:B------:R-:W-:Y:S01]  /*17f0*/  MOV R15, UR12 ;  /* 0x0000000c000f7c02 */ /* 0x000fe20008000f00 */
[----:B--2---:R-:W-:Y:S01]  /*1800*/  FMUL R5, R0, UR4 ;  /* 0x0000000400057c20 */ /* 0x004fe20008400000 */
[----:B---3--:R-:W-:Y:S01]  /*1810*/  FMUL R9, R4, UR4 ;  /* 0x0000000404097c20 */ /* 0x008fe20008400000 */
[----:B-----5:R-:W-:-:S03]  /*1820*/  FMUL R11, R6, UR4 ;  /* 0x00000004060b7c20 */ /* 0x020fc60008400000 */
[----:B----4-:R-:W-:Y:S01]  /*1830*/  FFMA R9, R48, UR5, R9 ;  /* 0x0000000530097c23 */ /* 0x010fe20008000009 */
[----:B------:R-:W-:Y:S01]  /*1840*/  FMUL R13, R7, UR4 ;  /* 0x00000004070d7c20 */ /* 0x000fe20008400000 */
[----:B------:R-:W-:Y:S01]  /*1850*/  FFMA R7, R50, UR5, R5 ;  /* 0x0000000532077c23 */ /* 0x000fe20008000005 */
[----:B------:R-:W-:Y:S01]  /*1860*/  FFMA R11, R30, UR5, R11 ;  /* 0x000000051e0b7c23 */ /* 0x000fe2000800000b */
[----:B------:R-:W-:-:S04]  /*1870*/  IMAD.WIDE R4, R15, 0x4, R2 ;  /* 0x000000040f047825 */ /* 0x000fc800078e0202 */
[----:B------:R-:W-:Y:S01]  /*1880*/  FFMA R13, R52, UR5, R13 ;  /* 0x00000005340d7c23 */ /* 0x000fe2000800000d */
[----:B------:R-:W-:Y:S04]  /*1890*/  STG.E desc[UR10][R2.64+0x4], R9 ;  /* 0x0000040902007986 */ /* 0x000fe8000c10190a */
[----:B------:R-:W-:Y:S04]  /*18a0*/  STG.E desc[UR10][R2.64], R7 ;  /* 0x0000000702007986 */ /* 0x000fe8000c10190a */
[----:B------:R-:W-:Y:S04]  /*18b0*/  STG.E desc[UR10][R2.64+0x8], R11 ;  /* 0x0000080b02007986 */ /* 0x000fe8000c10190a */
[----:B------:R0:W-:Y:S04]  /*18c0*/  STG.E desc[UR10][R2.64+0xc], R13 ;  /* 0x00000c0d02007986 */ /* 0x0001e8000c10190a */
[----:B------:R-:W2:Y:S04]  /*18d0*/  LDG.E R0, desc[UR10][R4.64] ;  /* 0x0000000a04007981 */ /* 0x000ea8000c1e1900 */
[----:B------:R-:W3:Y:S04]  /*18e0*/  LDG.E R6, desc[UR10][R4.64+0x4] ;  /* 0x0000040a04067981 */ /* 0x000ee8000c1e1900 */
[----:B------:R-:W4:Y:S04]  /*18f0*/  LDG.E R8, desc[UR10][R4.64+0x8] ;  /* 0x0000080a04087981 */ /* 0x000f28000c1e1900 */
[----:B------:R-:W5:Y:S01]  /*1900*/  LDG.E R10, desc[UR10][R4.64+0xc] ;  /* 0x00000c0a040a7981 */ /* 0x000f62000c1e1900 */
[----:B0-----:R-:W-:-:S04]  /*1910*/  IMAD.WIDE R2, R15, 0x4, R4 ;  /* 0x000000040f027825 */ /* 0x001fc800078e0204 */
[----:B--2---:R-:W-:Y:S01]  /*1920*/  FMUL R0, R0, UR4 ;  /* 0x0000000400007c20 */ /* 0x004fe20008400000 */
[----:B---3--:R-:W-:-:S03]  /*1930*/  FMUL R6, R6, UR4 ;  /* 0x0000000406067c20 */ /* 0x008fc60008400000 */
[----:B------:R-:W-:Y:S01]  /*1940*/  FFMA R29, R29, UR5, R0 ;  /* 0x000000051d1d7c23 */ /* 0x000fe20008000000 */
[----:B----4-:R-:W-:Y:S01]  /*1950*/  FMUL R8, R8, UR4 ;  /* 0x0000000408087c20 */ /* 0x010fe20008400000 */
[----:B------:R-:W-:-:S03]  /*1960*/  FFMA R49, R49, UR5, R6 ;  /* 0x0000000531317c23 */ /* 0x000fc60008000006 */
[----:B------:R-:W-:Y:S01]  /*1970*/  STG.E desc[UR10][R4.64], R29 ;  /* 0x0000001d04007986 */ /* 0x000fe2000c10190a */
[----:B-----5:R-:W-:Y:S01]  /*1980*/  FMUL R7, R10, UR4 ;  /* 0x000000040a077c20 */ /* 0x020fe20008400000 */
[----:B------:R-:W-:Y:S02]  /*1990*/  FFMA R53, R53, UR5, R8 ;  /* 0x0000000535357c23 */ /* 0x000fe40008000008 */
[----:B------:R-:W-:Y:S01]  /*19a0*/  STG.E desc[UR10][R4.64+0x4], R49 ;  /* 0x0000043104007986 */ /* 0x000fe2000c10190a */
[----:B------:R-:W-:-:S03]  /*19b0*/  FFMA R7, R20, UR5, R7 ;  /* 0x0000000514077c23 */ /* 0x000fc60008000007 */
[----:B------:R-:W-:Y:S04]  /*19c0*/  STG.E desc[UR10][R4.64+0x8], R53 ;  /* 0x0000083504007986 */ /* 0x000fe8000c10190a */
[----:B------:R0:W-:Y:S04]  /*19d0*/  STG.E desc[UR10][R4.64+0xc], R7 ;  /* 0x00000c0704007986 */ /* 0x0001e8000c10190a */
[----:B------:R-:W2:Y:S04]  /*19e0*/  LDG.E R0, desc[UR10][R2.64] ;  /* 0x0000000a02007981 */ /* 0x000ea8000c1e1900 */
[----:B------:R-:W3:Y:S04]  /*19f0*/  LDG.E R6, desc[UR10][R2.64+0x4] ;  /* 0x0000040a02067981 */ /* 0x000ee8000c1e1900 */
[----:B------:R-:W4:Y:S04]  /*1a00*/  LDG.E R8, desc[UR10][R2.64+0x8] ;  /* 0x0000080a02087981 */ /* 0x000f28000c1e1900 */
[----:B------:R-:W5:Y:S01]  /*1a10*/  LDG.E R9, desc[UR10][R2.64+0xc] ;  /* 0x00000c0a02097981 */ /* 0x000f62000c1e1900 */
[----:B------:R-:W-:-:S05]  /*1a20*/  MOV R11, UR12 ;  /* 0x0000000c000b7c02 */ /* 0x000fca0008000f00 */
        /* <DEDUP_REMOVED lines=12> */
[----:B------:R-:W-:Y:S04]  /*1af0*/  STG.E desc[UR10][R2.64+0xc], R9 ;  /* 0x00000c0902007986 */ /* 0x000fe8000c10190a */
[----:B------:R-:W2:Y:S04]  /*1b00*/  LDG.E R0, desc[UR10][R4.64] ;  /* 0x0000000a04007981 */ /* 0x000ea8000c1e1900 */
[----:B------:R-:W3:Y:S04]  /*1b10*/  LDG.E R6, desc[UR10][R4.64+0x4] ;  /* 0x0000040a04067981 */ /* 0x000ee8000c1e1900 */
[----:B------:R-:W4:Y:S04]  /*1b20*/  LDG.E R8, desc[UR10][R4.64+0x8] ;  /* 0x0000080a04087981 */ /* 0x000f28000c1e1900 */
[----:B------:R-:W5:Y:S01]  /*1b30*/  LDG.E R10, desc[UR10][R4.64+0xc] ;  /* 0x00000c0a040a7981 */ /* 0x000f62000c1e1900 */
        /* <DEDUP_REMOVED lines=11> */
[----:B------:R-:W-:Y:S01]  /*1bf0*/  STG.E desc[UR10][R4.64+0xc], R13 ;  /* 0x00000c0d04007986 */ /* 0x000fe2000c10190a */
[----:B------:R-:W-:Y:S05]  /*1c00*/  EXIT ;  /* 0x000000000000794d */ /* 0x000fea0003800000 */
.L_x_2:
[----:B------:R-:W-:-:S00]  /*1c10*/  BRA `(.L_x_2) ;  /* 0xfffffffc00fc7947 */ /* 0x000fc0000383ffff */
[----:B------:R-:W-:-:S00]  /*1c20*/  NOP ;  /* 0x0000000000007918 */ /* 0x000fc00000000000 */
        /* <DEDUP_REMOVED lines=13> */
.L_x_3:


//--------------------- .nv.shared._Z8sgemm_v5fPfS_fS_i --------------------------
	.section	.nv.shared._Z8sgemm_v5fPfS_fS_i,"aw",@nobits
	.sectionflags	@""
	.align	4
.nv.shared._Z8sgemm_v5fPfS_fS_i:
	.zero		9216


//--------------------- .nv.shared.reserved.0     --------------------------
	.section	.nv.shared.reserved.0,"aw",@nobits
	.weak		__nv_reservedSMEM_offset_0_alias
	.size		__nv_reservedSMEM_offset_0_alias, 0, 64
	.other		__nv_reservedSMEM_offset_0_alias,@"STO_CUDA_RESERVED_SHARED STV_DEFAULT"
__nv_reservedSMEM_offset_0_alias:
	.zero		0
	.zero		64


//--------------------- .nv.constant0._Z8sgemm_v5fPfS_fS_i --------------------------
	.section	.nv.constant0._Z8sgemm_v5fPfS_fS_i,"a",@progbits
	.sectionflags	@""
	.align	4
.nv.constant0._Z8sgemm_v5fPfS_fS_i:
	.zero		940


//--------------------- SYMBOLS --------------------------

	.type		.nv.reservedSmem.offset0,@object
	.size		.nv.reservedSmem.offset0,0x4
	.type		.nv.reservedSmem.cap,@object
	.size		.nv.reservedSmem.cap,0x4
